	.target	sm_90a

	.elftype	@"ET_EXEC"


//--------------------- .note.nv.tkinfo           --------------------------
	.section	.note.nv.tkinfo,"",@"SHT_NOTE"
	.sectionflags	@"SHF_NOTE_NV_TKINFO"
	.tkinfo
        /*0018*/ 	.word	0x00000002
        /*0030*/ 	.string	""
        /*0030*/ 	.string	"ptxas"
        /*0030*/ 	.string	"Cuda compilation tools, release 13.0, V13.0.88"
        /*0030*/ 	.string	"Build cuda_13.0.r13.0/compiler.36424714_0"
        /*0030*/ 	.string	"-arch sm_90a -m 64 "



//--------------------- .note.nv.cuinfo           --------------------------
	.section	.note.nv.cuinfo,"",@"SHT_NOTE"
	.sectionflags	@"SHF_NOTE_NV_CUINFO"
        /*0018*/ 	.short	0x0002
        /*001a*/ 	.short	0x005a
        /*001c*/ 	.short	0x0082
	.zero		2


//--------------------- .nv.info                  --------------------------
	.section	.nv.info,"",@"SHT_CUDA_INFO"
	.align	4


	//----- nvinfo : EIATTR_REGCOUNT
	.align		4
        /*0000*/ 	.byte	0x04, 0x2f
        /*0002*/ 	.short	(.L_15 - .L_14)
	.align		4
.L_14:
        /*0004*/ 	.word	index@(_ZN7cutlass13device_kernelINS_4gemm6kernel13GemmUniversalIN4cute5tupleIJiiiiEEENS1_10collective13CollectiveMmaINS1_34MainloopSm90TmaGmmaWarpSpecializedILi9ENS5_IJNS4_1CILi4EEENSA_ILi1EEESC_EEENS1_35KernelTmaWarpSpecializedCooperativeEEENS5_IJNSA_ILi128EEENSA_ILi64EEESH_EEENS_6half_tENS5_IJlSC_lEEESJ_SK_NS4_8TiledMMAINS4_8MMA_AtomIJNS4_4SM904GMMA25MMA_64x64x16_F32F16F16_SSILNSO_5MajorE0ELSQ_0ELNSO_7ScaleInE1ELSR_1EEEEEENS4_6LayoutINS5_IJNSA_ILi2EEESC_SC_EEENS5_IJSC_NSA_ILi0EEESX_EEEEENS5_IJNS4_10UnderscoreES10_S10_EEEEENS4_13SM90_TMA_LOADENS4_14ComposedLayoutINS4_7SwizzleILi3ELi4ELi3EEENS4_18smem_ptr_flag_bitsILi16EEENSU_INS5_IJNSA_ILi8EEESH_EEENS5_IJSH_SC_EEEEEEEvNS4_8identityENS4_23SM90_TMA_LOAD_MULTICASTES1D_vS1E_EENS_8epilogue10collective6detail29Sm90TmaWarpSpecializedAdapterINS1I_15DefaultEpilogueISJ_SK_SK_NS1H_6thread17LinearCombinationISJ_Li1EffLNS1M_9ScaleType4KindE0ELNS_15FloatRoundStyleE2ESJ_EENS1_15EpilogueDefaultEEEEEvvEEEEvNT_6ParamsE)
        /*0008*/ 	.word	0x000000a8


	//----- nvinfo : EIATTR_FRAME_SIZE
	.align		4
.L_15:
        /*000c*/ 	.byte	0x04, 0x11
        /*000e*/ 	.short	(.L_17 - .L_16)
	.align		4
.L_16:
        /*0010*/ 	.word	index@(_ZN7cutlass13device_kernelINS_4gemm6kernel13GemmUniversalIN4cute5tupleIJiiiiEEENS1_10collective13CollectiveMmaINS1_34MainloopSm90TmaGmmaWarpSpecializedILi9ENS5_IJNS4_1CILi4EEENSA_ILi1EEESC_EEENS1_35KernelTmaWarpSpecializedCooperativeEEENS5_IJNSA_ILi128EEENSA_ILi64EEESH_EEENS_6half_tENS5_IJlSC_lEEESJ_SK_NS4_8TiledMMAINS4_8MMA_AtomIJNS4_4SM904GMMA25MMA_64x64x16_F32F16F16_SSILNSO_5MajorE0ELSQ_0ELNSO_7ScaleInE1ELSR_1EEEEEENS4_6LayoutINS5_IJNSA_ILi2EEESC_SC_EEENS5_IJSC_NSA_ILi0EEESX_EEEEENS5_IJNS4_10UnderscoreES10_S10_EEEEENS4_13SM90_TMA_LOADENS4_14ComposedLayoutINS4_7SwizzleILi3ELi4ELi3EEENS4_18smem_ptr_flag_bitsILi16EEENSU_INS5_IJNSA_ILi8EEESH_EEENS5_IJSH_SC_EEEEEEEvNS4_8identityENS4_23SM90_TMA_LOAD_MULTICASTES1D_vS1E_EENS_8epilogue10collective6detail29Sm90TmaWarpSpecializedAdapterINS1I_15DefaultEpilogueISJ_SK_SK_NS1H_6thread17LinearCombinationISJ_Li1EffLNS1M_9ScaleType4KindE0ELNS_15FloatRoundStyleE2ESJ_EENS1_15EpilogueDefaultEEEEEvvEEEEvNT_6ParamsE)
        /*0014*/ 	.word	0x00000000


	//----- nvinfo : EIATTR_MIN_STACK_SIZE
	.align		4
.L_17:
        /*0018*/ 	.byte	0x04, 0x12
        /*001a*/ 	.short	(.L_19 - .L_18)
	.align		4
.L_18:
        /*001c*/ 	.word	index@(_ZN7cutlass13device_kernelINS_4gemm6kernel13GemmUniversalIN4cute5tupleIJiiiiEEENS1_10collective13CollectiveMmaINS1_34MainloopSm90TmaGmmaWarpSpecializedILi9ENS5_IJNS4_1CILi4EEENSA_ILi1EEESC_EEENS1_35KernelTmaWarpSpecializedCooperativeEEENS5_IJNSA_ILi128EEENSA_ILi64EEESH_EEENS_6half_tENS5_IJlSC_lEEESJ_SK_NS4_8TiledMMAINS4_8MMA_AtomIJNS4_4SM904GMMA25MMA_64x64x16_F32F16F16_SSILNSO_5MajorE0ELSQ_0ELNSO_7ScaleInE1ELSR_1EEEEEENS4_6LayoutINS5_IJNSA_ILi2EEESC_SC_EEENS5_IJSC_NSA_ILi0EEESX_EEEEENS5_IJNS4_10UnderscoreES10_S10_EEEEENS4_13SM90_TMA_LOADENS4_14ComposedLayoutINS4_7SwizzleILi3ELi4ELi3EEENS4_18smem_ptr_flag_bitsILi16EEENSU_INS5_IJNSA_ILi8EEESH_EEENS5_IJSH_SC_EEEEEEEvNS4_8identityENS4_23SM90_TMA_LOAD_MULTICASTES1D_vS1E_EENS_8epilogue10collective6detail29Sm90TmaWarpSpecializedAdapterINS1I_15DefaultEpilogueISJ_SK_SK_NS1H_6thread17LinearCombinationISJ_Li1EffLNS1M_9ScaleType4KindE0ELNS_15FloatRoundStyleE2ESJ_EENS1_15EpilogueDefaultEEEEEvvEEEEvNT_6ParamsE)
        /*0020*/ 	.word	0x00000000
.L_19:


//--------------------- .nv.compat                --------------------------
	.section	.nv.compat,"",@"SHT_CUDA_COMPAT_INFO"
	.align	4
        /*0000*/ 	.byte	0x02, 0x09, 0x01, 0x00, 0x02, 0x02, 0x04, 0x00, 0x02, 0x05, 0x05, 0x00, 0x03, 0x07, 0x01, 0x01
        /*0010*/ 	.byte	0x02, 0x03, 0x01, 0x00, 0x02, 0x06, 0x01, 0x00, 0x04, 0x0b, 0x08, 0x00, 0x00, 0x00, 0x00, 0x00
        /*0020*/ 	.byte	0x00, 0x00, 0x00, 0x00


//--------------------- .nv.info._ZN7cutlass13device_kernelINS_4gemm6kernel13GemmUniversalIN4cute5tupleIJiiiiEEENS1_10collective13CollectiveMmaINS1_34MainloopSm90TmaGmmaWarpSpecializedILi9ENS5_IJNS4_1CILi4EEENSA_ILi1EEESC_EEENS1_35KernelTmaWarpSpecializedCooperativeEEENS5_IJNSA_ILi128EEENSA_ILi64EEESH_EEENS_6half_tENS5_IJlSC_lEEESJ_SK_NS4_8TiledMMAINS4_8MMA_AtomIJNS4_4SM904GMMA25MMA_64x64x16_F32F16F16_SSILNSO_5MajorE0ELSQ_0ELNSO_7ScaleInE1ELSR_1EEEEEENS4_6LayoutINS5_IJNSA_ILi2EEESC_SC_EEENS5_IJSC_NSA_ILi0EEESX_EEEEENS5_IJNS4_10UnderscoreES10_S10_EEEEENS4_13SM90_TMA_LOADENS4_14ComposedLayoutINS4_7SwizzleILi3ELi4ELi3EEENS4_18smem_ptr_flag_bitsILi16EEENSU_INS5_IJNSA_ILi8EEESH_EEENS5_IJSH_SC_EEEEEEEvNS4_8identityENS4_23SM90_TMA_LOAD_MULTICASTES1D_vS1E_EENS_8epilogue10collective6detail29Sm90TmaWarpSpecializedAdapterINS1I_15DefaultEpilogueISJ_SK_SK_NS1H_6thread17LinearCombinationISJ_Li1EffLNS1M_9ScaleType4KindE0ELNS_15FloatRoundStyleE2ESJ_EENS1_15EpilogueDefaultEEEEEvvEEEEvNT_6ParamsE --------------------------
	.section	.nv.info._ZN7cutlass13device_kernelINS_4gemm6kernel13GemmUniversalIN4cute5tupleIJiiiiEEENS1_10collective13CollectiveMmaINS1_34MainloopSm90TmaGmmaWarpSpecializedILi9ENS5_IJNS4_1CILi4EEENSA_ILi1EEESC_EEENS1_35KernelTmaWarpSpecializedCooperativeEEENS5_IJNSA_ILi128EEENSA_ILi64EEESH_EEENS_6half_tENS5_IJlSC_lEEESJ_SK_NS4_8TiledMMAINS4_8MMA_AtomIJNS4_4SM904GMMA25MMA_64x64x16_F32F16F16_SSILNSO_5MajorE0ELSQ_0ELNSO_7ScaleInE1ELSR_1EEEEEENS4_6LayoutINS5_IJNSA_ILi2EEESC_SC_EEENS5_IJSC_NSA_ILi0EEESX_EEEEENS5_IJNS4_10UnderscoreES10_S10_EEEEENS4_13SM90_TMA_LOADENS4_14ComposedLayoutINS4_7SwizzleILi3ELi4ELi3EEENS4_18smem_ptr_flag_bitsILi16EEENSU_INS5_IJNSA_ILi8EEESH_EEENS5_IJSH_SC_EEEEEEEvNS4_8identityENS4_23SM90_TMA_LOAD_MULTICASTES1D_vS1E_EENS_8epilogue10collective6detail29Sm90TmaWarpSpecializedAdapterINS1I_15DefaultEpilogueISJ_SK_SK_NS1H_6thread17LinearCombinationISJ_Li1EffLNS1M_9ScaleType4KindE0ELNS_15FloatRoundStyleE2ESJ_EENS1_15EpilogueDefaultEEEEEvvEEEEvNT_6ParamsE,"",@"SHT_CUDA_INFO"
	.sectionflags	@""
	.align	4


	//----- nvinfo : EIATTR_CUDA_API_VERSION
	.align		4
        /*0000*/ 	.byte	0x04, 0x37
        /*0002*/ 	.short	(.L_21 - .L_20)
.L_20:
        /*0004*/ 	.word	0x00000082


	//----- nvinfo : EIATTR_KPARAM_INFO
	.align		4
.L_21:
        /*0008*/ 	.byte	0x04, 0x17
        /*000a*/ 	.short	(.L_23 - .L_22)
.L_22:
        /*000c*/ 	.word	0x00000000
        /*0010*/ 	.short	0x0000
        /*0012*/ 	.short	0x0070
        /*0014*/ 	.byte	0x00, 0xf0, 0x01, 0x10


	//----- nvinfo : EIATTR_SPARSE_MMA_MASK
	.align		4
.L_23:
        /*0018*/ 	.byte	0x03, 0x50
        /*001a*/ 	.short	0x0000


	//----- nvinfo : EIATTR_MAXREG_COUNT
	.align		4
        /*001c*/ 	.byte	0x03, 0x1b
        /*001e*/ 	.short	0x00a8


	//----- nvinfo : EIATTR_NUM_BARRIERS
	.align		4
        /*0020*/ 	.byte	0x02, 0x4c
        /*0022*/ 	.byte	0x01
	.zero		1


	//----- nvinfo : EIATTR_EXTERNS
	.align		4
        /*0024*/ 	.byte	0x04, 0x0f
        /*0026*/ 	.short	(.L_25 - .L_24)


	//   ....[0]....
	.align		4
.L_24:
        /*0028*/ 	.word	index@(__assertfail)


	//----- nvinfo : EIATTR_MERCURY_ISA_VERSION
	.align		4
.L_25:
        /*002c*/ 	.byte	0x03, 0x5f
        /*002e*/ 	.short	0x0101


	//----- nvinfo : EIATTR_INT_WARP_WIDE_INSTR_OFFSETS
	.align		4
        /*0030*/ 	.byte	0x04, 0x31
        /*0032*/ 	.short	(.L_27 - .L_26)


	//   ....[0]....
.L_26:
        /*0034*/ 	.word	0x00000550


	//   ....[1]....
        /*0038*/ 	.word	0x00000580


	//   ....[2]....
        /*003c*/ 	.word	0x00000730


	//----- nvinfo : EIATTR_COOP_GROUP_MASK_REGIDS
	.align		4
.L_27:
        /*0040*/ 	.byte	0x04, 0x29
        /*0042*/ 	.short	(.L_29 - .L_28)


	//   ....[0]....
.L_28:
        /*0044*/ 	.word	0xffffffff


	//   ....[1]....
        /*0048*/ 	.word	0xffffffff


	//   ....[2]....
        /*004c*/ 	.word	0xffffffff


	//   ....[3]....
        /*0050*/ 	.word	0xffffffff


	//   ....[4]....
        /*0054*/ 	.word	0xffffffff


	//   ....[5]....
        /*0058*/ 	.word	0xffffffff


	//----- nvinfo : EIATTR_COOP_GROUP_INSTR_OFFSETS
	.align		4
.L_29:
        /*005c*/ 	.byte	0x04, 0x28
        /*005e*/ 	.short	(.L_31 - .L_30)


	//   ....[0]....
.L_30:
        /*0060*/ 	.word	0x00000060


	//   ....[1]....
        /*0064*/ 	.word	0x00000070


	//   ....[2]....
        /*0068*/ 	.word	0x00000130


	//   ....[3]....
        /*006c*/ 	.word	0x000003a0


	//   ....[4]....
        /*0070*/ 	.word	0x000008e0


	//   ....[5]....
        /*0074*/ 	.word	0x00001320


	//----- nvinfo : EIATTR_REG_RECONFIG
	.align		4
.L_31:
        /*0078*/ 	.byte	0x01, 0x54
	.zero		2


	//----- nvinfo : EIATTR_SYSCALL_OFFSETS
	.align		4
        /*007c*/ 	.byte	0x04, 0x46
        /*007e*/ 	.short	(.L_33 - .L_32)


	//   ....[0]....
.L_32:
        /*0080*/ 	.word	0x000014e0


	//----- nvinfo : EIATTR_MBARRIER_INSTR_OFFSETS
	.align		4
.L_33:
        /*0084*/ 	.byte	0x04, 0x39
        /*0086*/ 	.short	(.L_35 - .L_34)


	//   ....[0]....
.L_34:
        /*0088*/ 	.word	0x00000250
        /*008c*/ 	.word	0x000000ff
        /*0090*/ 	.word	0x00000000
        /*0094*/ 	.short	0x0100
        /*0096*/ 	.byte	0x08
	.zero		1


	//   ....[1]....
        /*0098*/ 	.word	0x00000260
        /*009c*/ 	.word	0x000000ff
        /*00a0*/ 	.word	0x00000048
        /*00a4*/ 	.short	0x0100
        /*00a6*/ 	.byte	0x08
	.zero		1


	//   ....[2]....
        /*00a8*/ 	.word	0x00000270
        /*00ac*/ 	.word	0x000000ff
        /*00b0*/ 	.word	0x00000008
        /*00b4*/ 	.short	0x0100
        /*00b6*/ 	.byte	0x08
	.zero		1


	//   ....[3]....
        /*00b8*/ 	.word	0x00000280
        /*00bc*/ 	.word	0x000000ff
        /*00c0*/ 	.word	0x00000050
        /*00c4*/ 	.short	0x0100
        /*00c6*/ 	.byte	0x08
	.zero		1


	//   ....[4]....
        /*00c8*/ 	.word	0x00000290
        /*00cc*/ 	.word	0x000000ff
        /*00d0*/ 	.word	0x00000010
        /*00d4*/ 	.short	0x0100
        /*00d6*/ 	.byte	0x08
	.zero		1


	//   ....[5]....
        /*00d8*/ 	.word	0x000002a0
        /*00dc*/ 	.word	0x000000ff
        /*00e0*/ 	.word	0x00000058
        /*00e4*/ 	.short	0x0100
        /*00e6*/ 	.byte	0x08
	.zero		1


	//   ....[6]....
        /*00e8*/ 	.word	0x000002b0
        /*00ec*/ 	.word	0x000000ff
        /*00f0*/ 	.word	0x00000018
        /*00f4*/ 	.short	0x0100
        /*00f6*/ 	.byte	0x08
	.zero		1


	//   ....[7]....
        /*00f8*/ 	.word	0x000002c0
        /*00fc*/ 	.word	0x000000ff
        /*0100*/ 	.word	0x00000060
        /*0104*/ 	.short	0x0100
        /*0106*/ 	.byte	0x08
	.zero		1


	//   ....[8]....
        /*0108*/ 	.word	0x000002d0
        /*010c*/ 	.word	0x000000ff
        /*0110*/ 	.word	0x00000020
        /*0114*/ 	.short	0x0100
        /*0116*/ 	.byte	0x08
	.zero		1


	//   ....[9]....
        /*0118*/ 	.word	0x000002e0
        /*011c*/ 	.word	0x000000ff
        /*0120*/ 	.word	0x00000068
        /*0124*/ 	.short	0x0100
        /*0126*/ 	.byte	0x08
	.zero		1


	//   ....[10]....
        /*0128*/ 	.word	0x000002f0
        /*012c*/ 	.word	0x000000ff
        /*0130*/ 	.word	0x00000028
        /*0134*/ 	.short	0x0100
        /*0136*/ 	.byte	0x08
	.zero		1


	//   ....[11]....
        /*0138*/ 	.word	0x00000300
        /*013c*/ 	.word	0x000000ff
        /*0140*/ 	.word	0x00000070
        /*0144*/ 	.short	0x0100
        /*0146*/ 	.byte	0x08
	.zero		1


	//   ....[12]....
        /*0148*/ 	.word	0x00000310
        /*014c*/ 	.word	0x000000ff
        /*0150*/ 	.word	0x00000030
        /*0154*/ 	.short	0x0100
        /*0156*/ 	.byte	0x08
	.zero		1


	//   ....[13]....
        /*0158*/ 	.word	0x00000320
        /*015c*/ 	.word	0x000000ff
        /*0160*/ 	.word	0x00000078
        /*0164*/ 	.short	0x0100
        /*0166*/ 	.byte	0x08
	.zero		1


	//   ....[14]....
        /*0168*/ 	.word	0x00000330
        /*016c*/ 	.word	0x000000ff
        /*0170*/ 	.word	0x00000038
        /*0174*/ 	.short	0x0100
        /*0176*/ 	.byte	0x08
	.zero		1


	//   ....[15]....
        /*0178*/ 	.word	0x00000340
        /*017c*/ 	.word	0x000000ff
        /*0180*/ 	.word	0x00000080
        /*0184*/ 	.short	0x0100
        /*0186*/ 	.byte	0x08
	.zero		1


	//   ....[16]....
        /*0188*/ 	.word	0x00000350
        /*018c*/ 	.word	0x000000ff
        /*0190*/ 	.word	0x00000040
        /*0194*/ 	.short	0x0100
        /*0196*/ 	.byte	0x08
	.zero		1


	//   ....[17]....
        /*0198*/ 	.word	0x00000360
        /*019c*/ 	.word	0x000000ff
        /*01a0*/ 	.word	0x00000088
        /*01a4*/ 	.short	0x0100
        /*01a6*/ 	.byte	0x08
	.zero		1


	//   ....[18]....
        /*01a8*/ 	.word	0x000007c0
        /*01ac*/ 	.word	0x000000ff
        /*01b0*/ 	.word	0x000000a0
        /*01b4*/ 	.short	0x0100
        /*01b6*/ 	.byte	0x06
	.zero		1


	//   ....[19]....
        /*01b8*/ 	.word	0x00000860
        /*01bc*/ 	.word	0x000000ff
        /*01c0*/ 	.word	0x000000a8
        /*01c4*/ 	.short	0x0100
        /*01c6*/ 	.byte	0x06
	.zero		1


	//   ....[20]....
        /*01c8*/ 	.word	0x000015a0
        /*01cc*/ 	.word	0x00000003
        /*01d0*/ 	.word	0x00000000
        /*01d4*/ 	.short	0x010a
        /*01d6*/ 	.byte	0x3f
	.zero		1


	//   ....[21]....
        /*01d8*/ 	.word	0x000015e0
        /*01dc*/ 	.word	0x00000003
        /*01e0*/ 	.word	0x00000000
        /*01e4*/ 	.short	0x010a
        /*01e6*/ 	.byte	0x3f
	.zero		1


	//   ....[22]....
        /*01e8*/ 	.word	0x000019b0
        /*01ec*/ 	.word	0x00000005
        /*01f0*/ 	.word	0x00000000
        /*01f4*/ 	.short	0x010a
        /*01f6*/ 	.byte	0x3f
	.zero		1


	//   ....[23]....
        /*01f8*/ 	.word	0x000019f0
        /*01fc*/ 	.word	0x00000005
        /*0200*/ 	.word	0x00000000
        /*0204*/ 	.short	0x010a
        /*0206*/ 	.byte	0x3f
	.zero		1


	//   ....[24]....
        /*0208*/ 	.word	0x00001c50
        /*020c*/ 	.word	0x00000005
        /*0210*/ 	.word	0x00000000
        /*0214*/ 	.short	0x0101
        /*0216*/ 	.byte	0x3f
	.zero		1


	//   ....[25]....
        /*0218*/ 	.word	0x00001e70
        /*021c*/ 	.word	0x00000003
        /*0220*/ 	.word	0x00000000
        /*0224*/ 	.short	0x0101
        /*0226*/ 	.byte	0x3f
	.zero		1


	//   ....[26]....
        /*0228*/ 	.word	0x00005380
        /*022c*/ 	.word	0x00000017
        /*0230*/ 	.word	0x00000048
        /*0234*/ 	.short	0x010a
        /*0236*/ 	.byte	0x3f
	.zero		1


	//   ....[27]....
        /*0238*/ 	.word	0x000056f0
        /*023c*/ 	.word	0x00000003
        /*0240*/ 	.word	0x000000a8
        /*0244*/ 	.short	0x0101
        /*0246*/ 	.byte	0x3f
	.zero		1


	//   ....[28]....
        /*0248*/ 	.word	0x00005e50
        /*024c*/ 	.word	0x00000007
        /*0250*/ 	.word	0x00000000
        /*0254*/ 	.short	0x010a
        /*0256*/ 	.byte	0x3f
	.zero		1


	//   ....[29]....
        /*0258*/ 	.word	0x00005ed0
        /*025c*/ 	.word	0x00000008
        /*0260*/ 	.word	0x00000000
        /*0264*/ 	.short	0x010a
        /*0266*/ 	.byte	0x3f
	.zero		1


	//   ....[30]....
        /*0268*/ 	.word	0x00005f60
        /*026c*/ 	.word	0x00000009
        /*0270*/ 	.word	0x00000000
        /*0274*/ 	.short	0x010a
        /*0276*/ 	.byte	0x3f
	.zero		1


	//   ....[31]....
        /*0278*/ 	.word	0x00005ff0
        /*027c*/ 	.word	0x00000008
        /*0280*/ 	.word	0x00000000
        /*0284*/ 	.short	0x010a
        /*0286*/ 	.byte	0x3f
	.zero		1


	//   ....[32]....
        /*0288*/ 	.word	0x00006080
        /*028c*/ 	.word	0x00000009
        /*0290*/ 	.word	0x00000000
        /*0294*/ 	.short	0x010a
        /*0296*/ 	.byte	0x3f
	.zero		1


	//   ....[33]....
        /*0298*/ 	.word	0x00006110
        /*029c*/ 	.word	0x00000008
        /*02a0*/ 	.word	0x00000000
        /*02a4*/ 	.short	0x010a
        /*02a6*/ 	.byte	0x3f
	.zero		1


	//   ....[34]....
        /*02a8*/ 	.word	0x000061a0
        /*02ac*/ 	.word	0x00000009
        /*02b0*/ 	.word	0x00000000
        /*02b4*/ 	.short	0x010a
        /*02b6*/ 	.byte	0x3f
	.zero		1


	//   ....[35]....
        /*02b8*/ 	.word	0x00006230
        /*02bc*/ 	.word	0x00000006
        /*02c0*/ 	.word	0x00000000
        /*02c4*/ 	.short	0x010a
        /*02c6*/ 	.byte	0x3f
	.zero		1


	//   ....[36]....
        /*02c8*/ 	.word	0x000062c0
        /*02cc*/ 	.word	0x00000003
        /*02d0*/ 	.word	0x00000000
        /*02d4*/ 	.short	0x010a
        /*02d6*/ 	.byte	0x3f
	.zero		1


	//   ....[37]....
        /*02d8*/ 	.word	0x00006320
        /*02dc*/ 	.word	0x00000003
        /*02e0*/ 	.word	0x00000000
        /*02e4*/ 	.short	0x010a
        /*02e6*/ 	.byte	0x3f
	.zero		1


	//   ....[38]....
        /*02e8*/ 	.word	0x00006370
        /*02ec*/ 	.word	0x00000005
        /*02f0*/ 	.word	0x00000000
        /*02f4*/ 	.short	0x010a
        /*02f6*/ 	.byte	0x3f
	.zero		1


	//   ....[39]....
        /*02f8*/ 	.word	0x00006440
        /*02fc*/ 	.word	0x00000017
        /*0300*/ 	.word	0x00000048
        /*0304*/ 	.short	0x010a
        /*0306*/ 	.byte	0x3f
	.zero		1


	//   ....[40]....
        /*0308*/ 	.word	0x00006510
        /*030c*/ 	.word	0x00000007
        /*0310*/ 	.word	0x00000000
        /*0314*/ 	.short	0x010a
        /*0316*/ 	.byte	0x3f
	.zero		1


	//   ....[41]....
        /*0318*/ 	.word	0x00006560
        /*031c*/ 	.word	0x00000008
        /*0320*/ 	.word	0x00000000
        /*0324*/ 	.short	0x010a
        /*0326*/ 	.byte	0x3f
	.zero		1


	//   ....[42]....
        /*0328*/ 	.word	0x000065b0
        /*032c*/ 	.word	0x00000009
        /*0330*/ 	.word	0x00000000
        /*0334*/ 	.short	0x010a
        /*0336*/ 	.byte	0x3f
	.zero		1


	//   ....[43]....
        /*0338*/ 	.word	0x00006600
        /*033c*/ 	.word	0x00000008
        /*0340*/ 	.word	0x00000000
        /*0344*/ 	.short	0x010a
        /*0346*/ 	.byte	0x3f
	.zero		1


	//   ....[44]....
        /*0348*/ 	.word	0x00006650
        /*034c*/ 	.word	0x00000009
        /*0350*/ 	.word	0x00000000
        /*0354*/ 	.short	0x010a
        /*0356*/ 	.byte	0x3f
	.zero		1


	//   ....[45]....
        /*0358*/ 	.word	0x000066a0
        /*035c*/ 	.word	0x00000008
        /*0360*/ 	.word	0x00000000
        /*0364*/ 	.short	0x010a
        /*0366*/ 	.byte	0x3f
	.zero		1


	//   ....[46]....
        /*0368*/ 	.word	0x000066f0
        /*036c*/ 	.word	0x00000009
        /*0370*/ 	.word	0x00000000
        /*0374*/ 	.short	0x010a
        /*0376*/ 	.byte	0x3f
	.zero		1


	//   ....[47]....
        /*0378*/ 	.word	0x00006740
        /*037c*/ 	.word	0x00000006
        /*0380*/ 	.word	0x00000000
        /*0384*/ 	.short	0x010a
        /*0386*/ 	.byte	0x3f
	.zero		1


	//----- nvinfo : EIATTR_NUM_MBARRIERS
	.align		4
.L_35:
        /*0388*/ 	.byte	0x03, 0x38
        /*038a*/ 	.short	0x0014


	//----- nvinfo : EIATTR_EXIT_INSTR_OFFSETS
	.align		4
        /*038c*/ 	.byte	0x04, 0x1c
        /*038e*/ 	.short	(.L_37 - .L_36)


	//   ....[0]....
.L_36:
        /*0390*/ 	.word	0x00000a40


	//   ....[1]....
        /*0394*/ 	.word	0x00001250


	//   ....[2]....
        /*0398*/ 	.word	0x00004a90


	//   ....[3]....
        /*039c*/ 	.word	0x00004ff0


	//   ....[4]....
        /*03a0*/ 	.word	0x00006310


	//----- nvinfo : EIATTR_MAX_THREADS
	.align		4
.L_37:
        /*03a4*/ 	.byte	0x04, 0x05
        /*03a6*/ 	.short	(.L_39 - .L_38)
.L_38:
        /*03a8*/ 	.word	0x00000180
        /*03ac*/ 	.word	0x00000001
        /*03b0*/ 	.word	0x00000001


	//----- nvinfo : EIATTR_CRS_STACK_SIZE
	.align		4
.L_39:
        /*03b4*/ 	.byte	0x04, 0x1e
        /*03b6*/ 	.short	(.L_41 - .L_40)
.L_40:
        /*03b8*/ 	.word	0x00000000


	//----- nvinfo : EIATTR_CBANK_PARAM_SIZE
	.align		4
.L_41:
        /*03bc*/ 	.byte	0x03, 0x19
        /*03be*/ 	.short	0x0470


	//----- nvinfo : EIATTR_PARAM_CBANK
	.align		4
        /*03c0*/ 	.byte	0x04, 0x0a
        /*03c2*/ 	.short	(.L_43 - .L_42)
	.align		4
.L_42:
        /*03c4*/ 	.word	index@(.nv.constant0._ZN7cutlass13device_kernelINS_4gemm6kernel13GemmUniversalIN4cute5tupleIJiiiiEEENS1_10collective13CollectiveMmaINS1_34MainloopSm90TmaGmmaWarpSpecializedILi9ENS5_IJNS4_1CILi4EEENSA_ILi1EEESC_EEENS1_35KernelTmaWarpSpecializedCooperativeEEENS5_IJNSA_ILi128EEENSA_ILi64EEESH_EEENS_6half_tENS5_IJlSC_lEEESJ_SK_NS4_8TiledMMAINS4_8MMA_AtomIJNS4_4SM904GMMA25MMA_64x64x16_F32F16F16_SSILNSO_5MajorE0ELSQ_0ELNSO_7ScaleInE1ELSR_1EEEEEENS4_6LayoutINS5_IJNSA_ILi2EEESC_SC_EEENS5_IJSC_NSA_ILi0EEESX_EEEEENS5_IJNS4_10UnderscoreES10_S10_EEEEENS4_13SM90_TMA_LOADENS4_14ComposedLayoutINS4_7SwizzleILi3ELi4ELi3EEENS4_18smem_ptr_flag_bitsILi16EEENSU_INS5_IJNSA_ILi8EEESH_EEENS5_IJSH_SC_EEEEEEEvNS4_8identityENS4_23SM90_TMA_LOAD_MULTICASTES1D_vS1E_EENS_8epilogue10collective6detail29Sm90TmaWarpSpecializedAdapterINS1I_15DefaultEpilogueISJ_SK_SK_NS1H_6thread17LinearCombinationISJ_Li1EffLNS1M_9ScaleType4KindE0ELNS_15FloatRoundStyleE2ESJ_EENS1_15EpilogueDefaultEEEEEvvEEEEvNT_6ParamsE)
        /*03c8*/ 	.short	0x0210
        /*03ca*/ 	.short	0x0470


	//----- nvinfo : EIATTR_SW_WAR
	.align		4
.L_43:
        /*03cc*/ 	.byte	0x04, 0x36
        /*03ce*/ 	.short	(.L_45 - .L_44)
.L_44:
        /*03d0*/ 	.word	0x00000008
.L_45:


//--------------------- .nv.callgraph             --------------------------
	.section	.nv.callgraph,"",@"SHT_CUDA_CALLGRAPH"
	.align	4
	.sectionentsize	8
	.align		4
        /*0000*/ 	.word	0x00000000
	.align		4
        /*0004*/ 	.word	0xffffffff
	.align		4
        /*0008*/ 	.word	index@(_ZN7cutlass13device_kernelINS_4gemm6kernel13GemmUniversalIN4cute5tupleIJiiiiEEENS1_10collective13CollectiveMmaINS1_34MainloopSm90TmaGmmaWarpSpecializedILi9ENS5_IJNS4_1CILi4EEENSA_ILi1EEESC_EEENS1_35KernelTmaWarpSpecializedCooperativeEEENS5_IJNSA_ILi128EEENSA_ILi64EEESH_EEENS_6half_tENS5_IJlSC_lEEESJ_SK_NS4_8TiledMMAINS4_8MMA_AtomIJNS4_4SM904GMMA25MMA_64x64x16_F32F16F16_SSILNSO_5MajorE0ELSQ_0ELNSO_7ScaleInE1ELSR_1EEEEEENS4_6LayoutINS5_IJNSA_ILi2EEESC_SC_EEENS5_IJSC_NSA_ILi0EEESX_EEEEENS5_IJNS4_10UnderscoreES10_S10_EEEEENS4_13SM90_TMA_LOADENS4_14ComposedLayoutINS4_7SwizzleILi3ELi4ELi3EEENS4_18smem_ptr_flag_bitsILi16EEENSU_INS5_IJNSA_ILi8EEESH_EEENS5_IJSH_SC_EEEEEEEvNS4_8identityENS4_23SM90_TMA_LOAD_MULTICASTES1D_vS1E_EENS_8epilogue10collective6detail29Sm90TmaWarpSpecializedAdapterINS1I_15DefaultEpilogueISJ_SK_SK_NS1H_6thread17LinearCombinationISJ_Li1EffLNS1M_9ScaleType4KindE0ELNS_15FloatRoundStyleE2ESJ_EENS1_15EpilogueDefaultEEEEEvvEEEEvNT_6ParamsE)
	.align		4
        /*000c*/ 	.word	index@(__assertfail)
	.align		4
        /*0010*/ 	.word	0x00000000
	.align		4
        /*0014*/ 	.word	0xfffffffe
	.align		4
        /*0018*/ 	.word	0x00000000
	.align		4
        /*001c*/ 	.word	0xfffffffd
	.align		4
        /*0020*/ 	.word	0x00000000
	.align		4
        /*0024*/ 	.word	0xfffffffc


//--------------------- .nv.constant4             --------------------------
	.section	.nv.constant4,"a",@progbits
	.align	8
	.align		8
.nv.constant4:
        /*0000*/ 	.dword	__assertfail
	.align		8
        /*0008*/ 	.dword	__unnamed_1
	.align		8
        /*0010*/ 	.dword	_ZN40_INTERNAL_f46e161c_4_k_cu_11841141_289814cuda3std3__45__cpo5beginE
	.align		8
        /*0018*/ 	.dword	_ZN40_INTERNAL_f46e161c_4_k_cu_11841141_289814cuda3std3__45__cpo3endE
	.align		8
        /*0020*/ 	.dword	_ZN40_INTERNAL_f46e161c_4_k_cu_11841141_289814cuda3std3__45__cpo6cbeginE
	.align		8
        /*0028*/ 	.dword	_ZN40_INTERNAL_f46e161c_4_k_cu_11841141_289814cuda3std3__45__cpo4cendE
	.align		8
        /*0030*/ 	.dword	_ZN40_INTERNAL_f46e161c_4_k_cu_11841141_289814cuda3std3__442_GLOBAL__N__f46e161c_4_k_cu_11841141_289816ignoreE
	.align		8
        /*0038*/ 	.dword	_ZN40_INTERNAL_f46e161c_4_k_cu_11841141_289814cuda3std3__419piecewise_constructE
	.align		8
        /*0040*/ 	.dword	_ZN40_INTERNAL_f46e161c_4_k_cu_11841141_289814cuda3std3__48in_placeE
	.align		8
        /*0048*/ 	.dword	_ZN40_INTERNAL_f46e161c_4_k_cu_11841141_289814cuda3std6ranges3__45__cpo4swapE
	.align		8
        /*0050*/ 	.dword	_ZN40_INTERNAL_f46e161c_4_k_cu_11841141_289814cuda3std6ranges3__45__cpo9iter_moveE
	.align		8
        /*0058*/ 	.dword	_ZN40_INTERNAL_f46e161c_4_k_cu_11841141_289814cute7productE
	.align		8
        /*0060*/ 	.dword	_ZN40_INTERNAL_f46e161c_4_k_cu_11841141_289814cute1_E
	.align		8
        /*0068*/ 	.dword	$str$22
	.align		8
        /*0070*/ 	.dword	$str$23


//--------------------- .text._ZN7cutlass13device_kernelINS_4gemm6kernel13GemmUniversalIN4cute5tupleIJiiiiEEENS1_10collective13CollectiveMmaINS1_34MainloopSm90TmaGmmaWarpSpecializedILi9ENS5_IJNS4_1CILi4EEENSA_ILi1EEESC_EEENS1_35KernelTmaWarpSpecializedCooperativeEEENS5_IJNSA_ILi128EEENSA_ILi64EEESH_EEENS_6half_tENS5_IJlSC_lEEESJ_SK_NS4_8TiledMMAINS4_8MMA_AtomIJNS4_4SM904GMMA25MMA_64x64x16_F32F16F16_SSILNSO_5MajorE0ELSQ_0ELNSO_7ScaleInE1ELSR_1EEEEEENS4_6LayoutINS5_IJNSA_ILi2EEESC_SC_EEENS5_IJSC_NSA_ILi0EEESX_EEEEENS5_IJNS4_10UnderscoreES10_S10_EEEEENS4_13SM90_TMA_LOADENS4_14ComposedLayoutINS4_7SwizzleILi3ELi4ELi3EEENS4_18smem_ptr_flag_bitsILi16EEENSU_INS5_IJNSA_ILi8EEESH_EEENS5_IJSH_SC_EEEEEEEvNS4_8identityENS4_23SM90_TMA_LOAD_MULTICASTES1D_vS1E_EENS_8epilogue10collective6detail29Sm90TmaWarpSpecializedAdapterINS1I_15DefaultEpilogueISJ_SK_SK_NS1H_6thread17LinearCombinationISJ_Li1EffLNS1M_9ScaleType4KindE0ELNS_15FloatRoundStyleE2ESJ_EENS1_15EpilogueDefaultEEEEEvvEEEEvNT_6ParamsE --------------------------
	.section	.text._ZN7cutlass13device_kernelINS_4gemm6kernel13GemmUniversalIN4cute5tupleIJiiiiEEENS1_10collective13CollectiveMmaINS1_34MainloopSm90TmaGmmaWarpSpecializedILi9ENS5_IJNS4_1CILi4EEENSA_ILi1EEESC_EEENS1_35KernelTmaWarpSpecializedCooperativeEEENS5_IJNSA_ILi128EEENSA_ILi64EEESH_EEENS_6half_tENS5_IJlSC_lEEESJ_SK_NS4_8TiledMMAINS4_8MMA_AtomIJNS4_4SM904GMMA25MMA_64x64x16_F32F16F16_SSILNSO_5MajorE0ELSQ_0ELNSO_7ScaleInE1ELSR_1EEEEEENS4_6LayoutINS5_IJNSA_ILi2EEESC_SC_EEENS5_IJSC_NSA_ILi0EEESX_EEEEENS5_IJNS4_10UnderscoreES10_S10_EEEEENS4_13SM90_TMA_LOADENS4_14ComposedLayoutINS4_7SwizzleILi3ELi4ELi3EEENS4_18smem_ptr_flag_bitsILi16EEENSU_INS5_IJNSA_ILi8EEESH_EEENS5_IJSH_SC_EEEEEEEvNS4_8identityENS4_23SM90_TMA_LOAD_MULTICASTES1D_vS1E_EENS_8epilogue10collective6detail29Sm90TmaWarpSpecializedAdapterINS1I_15DefaultEpilogueISJ_SK_SK_NS1H_6thread17LinearCombinationISJ_Li1EffLNS1M_9ScaleType4KindE0ELNS_15FloatRoundStyleE2ESJ_EENS1_15EpilogueDefaultEEEEEvvEEEEvNT_6ParamsE,"ax",@progbits
	.align	128
.text._ZN7cutlass13device_kernelINS_4gemm6kernel13GemmUniversalIN4cute5tupleIJiiiiEEENS1_10collective13CollectiveMmaINS1_34MainloopSm90TmaGmmaWarpSpecializedILi9ENS5_IJNS4_1CILi4EEENSA_ILi1EEESC_EEENS1_35KernelTmaWarpSpecializedCooperativeEEENS5_IJNSA_ILi128EEENSA_ILi64EEESH_EEENS_6half_tENS5_IJlSC_lEEESJ_SK_NS4_8TiledMMAINS4_8MMA_AtomIJNS4_4SM904GMMA25MMA_64x64x16_F32F16F16_SSILNSO_5MajorE0ELSQ_0ELNSO_7ScaleInE1ELSR_1EEEEEENS4_6LayoutINS5_IJNSA_ILi2EEESC_SC_EEENS5_IJSC_NSA_ILi0EEESX_EEEEENS5_IJNS4_10UnderscoreES10_S10_EEEEENS4_13SM90_TMA_LOADENS4_14ComposedLayoutINS4_7SwizzleILi3ELi4ELi3EEENS4_18smem_ptr_flag_bitsILi16EEENSU_INS5_IJNSA_ILi8EEESH_EEENS5_IJSH_SC_EEEEEEEvNS4_8identityENS4_23SM90_TMA_LOAD_MULTICASTES1D_vS1E_EENS_8epilogue10collective6detail29Sm90TmaWarpSpecializedAdapterINS1I_15DefaultEpilogueISJ_SK_SK_NS1H_6thread17LinearCombinationISJ_Li1EffLNS1M_9ScaleType4KindE0ELNS_15FloatRoundStyleE2ESJ_EENS1_15EpilogueDefaultEEEEEvvEEEEvNT_6ParamsE:
        .type           _ZN7cutlass13device_kernelINS_4gemm6kernel13GemmUniversalIN4cute5tupleIJiiiiEEENS1_10collective13CollectiveMmaINS1_34MainloopSm90TmaGmmaWarpSpecializedILi9ENS5_IJNS4_1CILi4EEENSA_ILi1EEESC_EEENS1_35KernelTmaWarpSpecializedCooperativeEEENS5_IJNSA_ILi128EEENSA_ILi64EEESH_EEENS_6half_tENS5_IJlSC_lEEESJ_SK_NS4_8TiledMMAINS4_8MMA_AtomIJNS4_4SM904GMMA25MMA_64x64x16_F32F16F16_SSILNSO_5MajorE0ELSQ_0ELNSO_7ScaleInE1ELSR_1EEEEEENS4_6LayoutINS5_IJNSA_ILi2EEESC_SC_EEENS5_IJSC_NSA_ILi0EEESX_EEEEENS5_IJNS4_10UnderscoreES10_S10_EEEEENS4_13SM90_TMA_LOADENS4_14ComposedLayoutINS4_7SwizzleILi3ELi4ELi3EEENS4_18smem_ptr_flag_bitsILi16EEENSU_INS5_IJNSA_ILi8EEESH_EEENS5_IJSH_SC_EEEEEEEvNS4_8identityENS4_23SM90_TMA_LOAD_MULTICASTES1D_vS1E_EENS_8epilogue10collective6detail29Sm90TmaWarpSpecializedAdapterINS1I_15DefaultEpilogueISJ_SK_SK_NS1H_6thread17LinearCombinationISJ_Li1EffLNS1M_9ScaleType4KindE0ELNS_15FloatRoundStyleE2ESJ_EENS1_15EpilogueDefaultEEEEEvvEEEEvNT_6ParamsE,@function
        .size           _ZN7cutlass13device_kernelINS_4gemm6kernel13GemmUniversalIN4cute5tupleIJiiiiEEENS1_10collective13CollectiveMmaINS1_34MainloopSm90TmaGmmaWarpSpecializedILi9ENS5_IJNS4_1CILi4EEENSA_ILi1EEESC_EEENS1_35KernelTmaWarpSpecializedCooperativeEEENS5_IJNSA_ILi128EEENSA_ILi64EEESH_EEENS_6half_tENS5_IJlSC_lEEESJ_SK_NS4_8TiledMMAINS4_8MMA_AtomIJNS4_4SM904GMMA25MMA_64x64x16_F32F16F16_SSILNSO_5MajorE0ELSQ_0ELNSO_7ScaleInE1ELSR_1EEEEEENS4_6LayoutINS5_IJNSA_ILi2EEESC_SC_EEENS5_IJSC_NSA_ILi0EEESX_EEEEENS5_IJNS4_10UnderscoreES10_S10_EEEEENS4_13SM90_TMA_LOADENS4_14ComposedLayoutINS4_7SwizzleILi3ELi4ELi3EEENS4_18smem_ptr_flag_bitsILi16EEENSU_INS5_IJNSA_ILi8EEESH_EEENS5_IJSH_SC_EEEEEEEvNS4_8identityENS4_23SM90_TMA_LOAD_MULTICASTES1D_vS1E_EENS_8epilogue10collective6detail29Sm90TmaWarpSpecializedAdapterINS1I_15DefaultEpilogueISJ_SK_SK_NS1H_6thread17LinearCombinationISJ_Li1EffLNS1M_9ScaleType4KindE0ELNS_15FloatRoundStyleE2ESJ_EENS1_15EpilogueDefaultEEEEEvvEEEEvNT_6ParamsE,(.L_x_146 - _ZN7cutlass13device_kernelINS_4gemm6kernel13GemmUniversalIN4cute5tupleIJiiiiEEENS1_10collective13CollectiveMmaINS1_34MainloopSm90TmaGmmaWarpSpecializedILi9ENS5_IJNS4_1CILi4EEENSA_ILi1EEESC_EEENS1_35KernelTmaWarpSpecializedCooperativeEEENS5_IJNSA_ILi128EEENSA_ILi64EEESH_EEENS_6half_tENS5_IJlSC_lEEESJ_SK_NS4_8TiledMMAINS4_8MMA_AtomIJNS4_4SM904GMMA25MMA_64x64x16_F32F16F16_SSILNSO_5MajorE0ELSQ_0ELNSO_7ScaleInE1ELSR_1EEEEEENS4_6LayoutINS5_IJNSA_ILi2EEESC_SC_EEENS5_IJSC_NSA_ILi0EEESX_EEEEENS5_IJNS4_10UnderscoreES10_S10_EEEEENS4_13SM90_TMA_LOADENS4_14ComposedLayoutINS4_7SwizzleILi3ELi4ELi3EEENS4_18smem_ptr_flag_bitsILi16EEENSU_INS5_IJNSA_ILi8EEESH_EEENS5_IJSH_SC_EEEEEEEvNS4_8identityENS4_23SM90_TMA_LOAD_MULTICASTES1D_vS1E_EENS_8epilogue10collective6detail29Sm90TmaWarpSpecializedAdapterINS1I_15DefaultEpilogueISJ_SK_SK_NS1H_6thread17LinearCombinationISJ_Li1EffLNS1M_9ScaleType4KindE0ELNS_15FloatRoundStyleE2ESJ_EENS1_15EpilogueDefaultEEEEEvvEEEEvNT_6ParamsE)
        .other          _ZN7cutlass13device_kernelINS_4gemm6kernel13GemmUniversalIN4cute5tupleIJiiiiEEENS1_10collective13CollectiveMmaINS1_34MainloopSm90TmaGmmaWarpSpecializedILi9ENS5_IJNS4_1CILi4EEENSA_ILi1EEESC_EEENS1_35KernelTmaWarpSpecializedCooperativeEEENS5_IJNSA_ILi128EEENSA_ILi64EEESH_EEENS_6half_tENS5_IJlSC_lEEESJ_SK_NS4_8TiledMMAINS4_8MMA_AtomIJNS4_4SM904GMMA25MMA_64x64x16_F32F16F16_SSILNSO_5MajorE0ELSQ_0ELNSO_7ScaleInE1ELSR_1EEEEEENS4_6LayoutINS5_IJNSA_ILi2EEESC_SC_EEENS5_IJSC_NSA_ILi0EEESX_EEEEENS5_IJNS4_10UnderscoreES10_S10_EEEEENS4_13SM90_TMA_LOADENS4_14ComposedLayoutINS4_7SwizzleILi3ELi4ELi3EEENS4_18smem_ptr_flag_bitsILi16EEENSU_INS5_IJNSA_ILi8EEESH_EEENS5_IJSH_SC_EEEEEEEvNS4_8identityENS4_23SM90_TMA_LOAD_MULTICASTES1D_vS1E_EENS_8epilogue10collective6detail29Sm90TmaWarpSpecializedAdapterINS1I_15DefaultEpilogueISJ_SK_SK_NS1H_6thread17LinearCombinationISJ_Li1EffLNS1M_9ScaleType4KindE0ELNS_15FloatRoundStyleE2ESJ_EENS1_15EpilogueDefaultEEEEEvvEEEEvNT_6ParamsE,@"STO_CUDA_ENTRY STV_DEFAULT"
_ZN7cutlass13device_kernelINS_4gemm6kernel13GemmUniversalIN4cute5tupleIJiiiiEEENS1_10collective13CollectiveMmaINS1_34MainloopSm90TmaGmmaWarpSpecializedILi9ENS5_IJNS4_1CILi4EEENSA_ILi1EEESC_EEENS1_35KernelTmaWarpSpecializedCooperativeEEENS5_IJNSA_ILi128EEENSA_ILi64EEESH_EEENS_6half_tENS5_IJlSC_lEEESJ_SK_NS4_8TiledMMAINS4_8MMA_AtomIJNS4_4SM904GMMA25MMA_64x64x16_F32F16F16_SSILNSO_5MajorE0ELSQ_0ELNSO_7ScaleInE1ELSR_1EEEEEENS4_6LayoutINS5_IJNSA_ILi2EEESC_SC_EEENS5_IJSC_NSA_ILi0EEESX_EEEEENS5_IJNS4_10UnderscoreES10_S10_EEEEENS4_13SM90_TMA_LOADENS4_14ComposedLayoutINS4_7SwizzleILi3ELi4ELi3EEENS4_18smem_ptr_flag_bitsILi16EEENSU_INS5_IJNSA_ILi8EEESH_EEENS5_IJSH_SC_EEEEEEEvNS4_8identityENS4_23SM90_TMA_LOAD_MULTICASTES1D_vS1E_EENS_8epilogue10collective6detail29Sm90TmaWarpSpecializedAdapterINS1I_15DefaultEpilogueISJ_SK_SK_NS1H_6thread17LinearCombinationISJ_Li1EffLNS1M_9ScaleType4KindE0ELNS_15FloatRoundStyleE2ESJ_EENS1_15EpilogueDefaultEEEEEvvEEEEvNT_6ParamsE:
[----:B------:R-:W0:Y:S01]  /*0000*/  LDC R1, c[0x0][0x28] ;  /* 0x00000a00ff017b82 */ /* 0x000e220000000800 */
[----:B------:R-:W1:Y:S01]  /*0010*/  S2R R18, SR_TID.X ;  /* 0x0000000000127919 */ /* 0x000e620000002100 */
[----:B------:R-:W-:Y:S01]  /*0020*/  ELECT P0, URZ, PT ;  /* 0x00000000003f782f */ /* 0x000fe20003800000 */
[----:B------:R-:W-:Y:S01]  /*0030*/  BSSY B0, `(.L_x_0) ;  /* 0x000000f000007945 */ /* 0x000fe20003800000 */
[--C-:B-1----:R-:W-:Y:S02]  /*0040*/  SHF.R.U32.HI R0, RZ, 0x5, R18.reuse ;  /* 0x00000005ff007819 */ /* 0x102fe40000011612 */
[----:B------:R-:W-:-:S03]  /*0050*/  SHF.R.U32.HI R3, RZ, 0x7, R18 ;  /* 0x00000007ff037819 */ /* 0x000fc60000011612 */
[----:B------:R-:W1:Y:S04]  /*0060*/  SHFL.IDX PT, R2, R0, RZ, 0x1f ;  /* 0x00001fff00027589 */ /* 0x000e6800000e0000 */
[----:B------:R2:W3:Y:S01]  /*0070*/  SHFL.IDX PT, R5, R3, RZ, 0x1f ;  /* 0x00001fff03057589 */ /* 0x0004e200000e0000 */
[----:B-1----:R-:W-:-:S13]  /*0080*/  ISETP.NE.OR P0, PT, R2, RZ, !P0 ;  /* 0x000000ff0200720c */ /* 0x002fda0004705670 */
[----:B0-23--:R-:W-:Y:S05]  /*0090*/  @P0 BRA `(.L_x_1) ;  /* 0x0000000000200947 */ /* 0x00dfea0003800000 */
[----:B------:R-:W-:Y:S02]  /*00a0*/  ULDC.64 UR4, c[0x0][0x198] ;  /* 0x0000660000047ab9 */ /* 0x000fe40000000a00 */
[----:B------:R-:W-:Y:S02]  /*00b0*/  UIADD3 UR6, UP0, UR4, 0xf0, URZ ;  /* 0x000000f004067890 */ /* 0x000fe4000ff1e03f */
[----:B------:R-:W-:Y:S02]  /*00c0*/  UIADD3 UR4, UP1, UR4, 0x1f0, URZ ;  /* 0x000001f004047890 */ /* 0x000fe4000ff3e03f */
[----:B------:R-:W-:Y:S02]  /*00d0*/  UIADD3.X UR7, URZ, UR5, URZ, UP0, !UPT ;  /* 0x000000053f077290 */ /* 0x000fe400087fe43f */
[----:B------:R-:W-:-:S07]  /*00e0*/  UIADD3.X UR5, URZ, UR5, URZ, UP1, !UPT ;  /* 0x000000053f057290 */ /* 0x000fce0008ffe43f */
[----:B------:R0:W-:Y:S02]  /*00f0*/  UTMACCTL.PF [UR6] ;  /* 0x00000000060079b9 */ /* 0x0001e40008040000 */
[----:B------:R0:W-:Y:S02]  /*0100*/  UTMACCTL.PF [UR4] ;  /* 0x00000000040079b9 */ /* 0x0001e40008040000 */
[----:B0-----:R-:W-:Y:S01]  /*0110*/  NOP ;  /* 0x0000000000007918 */ /* 0x001fe20000000000 */
.L_x_1:
[----:B------:R-:W-:Y:S05]  /*0120*/  BSYNC B0 ;  /* 0x0000000000007941 */ /* 0x000fea0003800000 */
.L_x_0:
[----:B------:R-:W0:Y:S02]  /*0130*/  SHFL.IDX PT, R3, R0, RZ, 0x1f ;  /* 0x00001fff00037589 */ /* 0x000e2400000e0000 */
[----:B0-----:R-:W-:-:S13]  /*0140*/  ISETP.NE.AND P0, PT, R3, RZ, PT ;  /* 0x000000ff0300720c */ /* 0x001fda0003f05270 */
[----:B------:R-:W-:Y:S05]  /*0150*/  @P0 BRA `(.L_x_2) ;  /* 0x00000000008c0947 */ /* 0x000fea0003800000 */
[----:B------:R-:W-:Y:S01]  /*0160*/  ELECT P0, URZ, PT ;  /* 0x00000000003f782f */ /* 0x000fe20003800000 */
[----:B------:R-:W-:-:S12]  /*0170*/  BSSY B0, `(.L_x_2) ;  /* 0x0000021000007945 */ /* 0x000fd80003800000 */
[----:B------:R-:W-:Y:S05]  /*0180*/  @!P0 BRA `(.L_x_3) ;  /* 0x00000000007c8947 */ /* 0x000fea0003800000 */
[----:B------:R-:W0:Y:S01]  /*0190*/  S2UR UR8, SR_CgaCtaId ;  /* 0x00000000000879c3 */ /* 0x000e220000008800 */
[----:B------:R-:W-:Y:S01]  /*01a0*/  UMOV UR4, 0x400 ;  /* 0x0000040000047882 */ /* 0x000fe20000000000 */
[----:B------:R-:W-:Y:S01]  /*01b0*/  UMOV UR5, 0x1 ;  /* 0x0000000100057882 */ /* 0x000fe20000000000 */
[----:B------:R-:W-:Y:S02]  /*01c0*/  UMOV UR6, 0x8 ;  /* 0x0000000800067882 */ /* 0x000fe40000000000 */
[----:B------:R-:W-:-:S04]  /*01d0*/  UIADD3 UR6, -UR6, 0x100000, URZ ;  /* 0x0010000006067890 */ /* 0x000fc8000fffe13f */
[----:B------:R-:W-:Y:S02]  /*01e0*/  USHF.L.U32 UR7, UR6, 0xb, URZ ;  /* 0x0000000b06077899 */ /* 0x000fe4000800063f */
[----:B------:R-:W-:Y:S02]  /*01f0*/  USHF.L.U32 UR6, UR6, 0x1, URZ ;  /* 0x0000000106067899 */ /* 0x000fe4000800063f */
[----:B0-----:R-:W-:Y:S02]  /*0200*/  ULEA UR8, UR8, UR4, 0x18 ;  /* 0x0000000408087291 */ /* 0x001fe4000f8ec03f */
[----:B------:R-:W-:-:S04]  /*0210*/  UIADD3 UR4, -UR5, 0x100000, URZ ;  /* 0x0010000005047890 */ /* 0x000fc8000fffe13f */
[----:B------:R-:W-:Y:S02]  /*0220*/  USHF.L.U32 UR5, UR4, 0xb, URZ ;  /* 0x0000000b04057899 */ /* 0x000fe4000800063f */
[----:B------:R-:W-:Y:S01]  /*0230*/  USHF.L.U32 UR4, UR4, 0x1, URZ ;  /* 0x0000000104047899 */ /* 0x000fe2000800063f */
[----:B------:R-:W0:Y:S11]  /*0240*/  FENCE.VIEW.ASYNC.S ;  /* 0x00000000000073c6 */ /* 0x000e360000000000 */
[----:B0-----:R0:W1:Y:S01]  /*0250*/  SYNCS.EXCH.64 URZ, [UR8], UR4 ;  /* 0x00000004083f75b2 */ /* 0x0010620008000100 */
[----:B------:R0:W2:Y:S01]  /*0260*/  SYNCS.EXCH.64 URZ, [UR8+0x48], UR6 ;  /* 0x00004806083f75b2 */ /* 0x0000a20008000100 */
[----:B------:R0:W3:Y:S01]  /*0270*/  SYNCS.EXCH.64 URZ, [UR8+0x8], UR4 ;  /* 0x00000804083f75b2 */ /* 0x0000e20008000100 */
[----:B------:R0:W4:Y:S01]  /*0280*/  SYNCS.EXCH.64 URZ, [UR8+0x50], UR6 ;  /* 0x00005006083f75b2 */ /* 0x0001220008000100 */
[----:B------:R0:W0:Y:S01]  /*0290*/  SYNCS.EXCH.64 URZ, [UR8+0x10], UR4 ;  /* 0x00001004083f75b2 */ /* 0x0000220008000100 */
        /* <DEDUP_REMOVED lines=13> */
[----:B------:R-:W-:Y:S01]  /*0370*/  NOP ;  /* 0x0000000000007918 */ /* 0x000fe20000000000 */
.L_x_3:
[----:B0-----:R-:W-:Y:S05]  /*0380*/  BSYNC B0 ;  /* 0x0000000000007941 */ /* 0x001fea0003800000 */
.L_x_2:
[----:B------:R-:W-:Y:S01]  /*0390*/  SHF.R.S32.HI R7, RZ, 0x1f, R18 ;  /* 0x0000001fff077819 */ /* 0x000fe20000011412 */
[----:B------:R-:W0:Y:S01]  /*03a0*/  SHFL.IDX PT, R0, R0, RZ, 0x1f ;  /* 0x00001fff00007589 */ /* 0x000e2200000e0000 */
[----:B------:R-:W5:Y:S01]  /*03b0*/  S2UR UR8, SR_CTAID.X ;  /* 0x00000000000879c3 */ /* 0x000f620000002500 */
[----:B------:R-:W-:Y:S02]  /*03c0*/  ELECT P0, URZ, PT ;  /* 0x00000000003f782f */ /* 0x000fe40003800000 */
[----:B------:R-:W-:Y:S01]  /*03d0*/  LEA.HI R7, R7, R18, RZ, 0x7 ;  /* 0x0000001207077211 */ /* 0x000fe200078f38ff */
[----:B------:R-:W1:Y:S01]  /*03e0*/  S2R R4, SR_CTAID.Y ;  /* 0x0000000000047919 */ /* 0x000e620000002600 */
[----:B------:R-:W-:Y:S01]  /*03f0*/  SHF.R.S32.HI R8, RZ, 0x1f, R3 ;  /* 0x0000001fff087819 */ /* 0x000fe20000011403 */
[----:B------:R-:W-:Y:S01]  /*0400*/  ULDC UR4, c[0x0][0x150] ;  /* 0x0000540000047ab9 */ /* 0x000fe20000000800 */
[----:B------:R-:W-:Y:S01]  /*0410*/  LOP3.LUT R7, R7, 0xffffff80, RZ, 0xc0, !PT ;  /* 0xffffff8007077812 */ /* 0x000fe200078ec0ff */
[----:B------:R-:W-:Y:S01]  /*0420*/  NOP ;  /* 0x0000000000007918 */ /* 0x000fe20000000000 */
[----:B------:R-:W-:Y:S01]  /*0430*/  LEA.HI R8, R8, R3, RZ, 0x2 ;  /* 0x0000000308087211 */ /* 0x000fe200078f10ff */
[----:B------:R-:W2:Y:S01]  /*0440*/  LDC R10, c[0x0][0x144] ;  /* 0x00005100ff0a7b82 */ /* 0x000ea20000000800 */
[----:B------:R-:W-:Y:S01]  /*0450*/  NOP ;  /* 0x0000000000007918 */ /* 0x000fe20000000000 */
[----:B------:R-:W-:Y:S01]  /*0460*/  IMAD.IADD R6, R18, 0x1, -R7 ;  /* 0x0000000112067824 */ /* 0x000fe200078e0a07 */
[----:B------:R-:W-:Y:S01]  /*0470*/  LOP3.LUT R8, R8, 0x3ffffffc, RZ, 0xc0, !PT ;  /* 0x3ffffffc08087812 */ /* 0x000fe200078ec0ff */
[----:B------:R-:W-:Y:S01]  /*0480*/  IMAD.MOV.U32 R23, RZ, RZ, 0x1 ;  /* 0x00000001ff177424 */ /* 0x000fe200078e00ff */
[----:B------:R-:W-:-:S02]  /*0490*/  ISETP.NE.AND P3, PT, R5, RZ, PT ;  /* 0x000000ff0500720c */ /* 0x000fc40003f65270 */
[----:B------:R-:W-:Y:S01]  /*04a0*/  SHF.R.S32.HI R7, RZ, 0x1f, R6 ;  /* 0x0000001fff077819 */ /* 0x000fe20000011406 */
[----:B------:R-:W-:Y:S01]  /*04b0*/  IMAD.IADD R8, R3, 0x1, -R8 ;  /* 0x0000000103087824 */ /* 0x000fe200078e0a08 */
[----:B------:R-:W3:Y:S02]  /*04c0*/  LDC R12, c[0x0][0x140] ;  /* 0x00005000ff0c7b82 */ /* 0x000ee40000000800 */
[----:B------:R-:W-:Y:S02]  /*04d0*/  LEA.HI R7, R7, R6, RZ, 0x3 ;  /* 0x0000000607077211 */ /* 0x000fe400078f18ff */
[----:B0-----:R-:W-:Y:S02]  /*04e0*/  ISETP.NE.OR P0, PT, R0, RZ, !P0 ;  /* 0x000000ff0000720c */ /* 0x001fe40004705670 */
[--C-:B------:R-:W-:Y:S02]  /*04f0*/  SHF.R.S32.HI R0, RZ, 0x3, R7.reuse ;  /* 0x00000003ff007819 */ /* 0x100fe40000011407 */
[----:B------:R-:W-:-:S02]  /*0500*/  SHF.R.S32.HI R7, RZ, 0x1f, R7 ;  /* 0x0000001fff077819 */ /* 0x000fc40000011407 */
[----:B-----5:R-:W-:Y:S02]  /*0510*/  I2FP.F32.U32 R9, UR8 ;  /* 0x0000000800097c45 */ /* 0x020fe40008201000 */
[----:B------:R-:W-:-:S03]  /*0520*/  LEA.HI R7, R7, R0, RZ, 0x2 ;  /* 0x0000000007077211 */ /* 0x000fc600078f10ff */
[----:B------:R-:W-:Y:S01]  /*0530*/  FMUL R9, R9, UR4 ;  /* 0x0000000409097c20 */ /* 0x000fe20008400000 */
[----:B------:R-:W-:Y:S01]  /*0540*/  LOP3.LUT R7, R7, 0xfffffffc, RZ, 0xc0, !PT ;  /* 0xfffffffc07077812 */ /* 0x000fe200078ec0ff */
[----:B------:R-:W-:Y:S01]  /*0550*/  VOTEU.ALL UP0, P0 ;  /* 0x00000000003f7886 */ /* 0x000fe20000000000 */
[----:B-1----:R-:W-:Y:S01]  /*0560*/  I2FP.F32.U32 R11, R4 ;  /* 0x00000004000b7245 */ /* 0x002fe20000201000 */
[----:B------:R-:W-:Y:S01]  /*0570*/  ULDC UR4, c[0x0][0x154] ;  /* 0x0000550000047ab9 */ /* 0x000fe20000000800 */
[----:B------:R-:W-:Y:S01]  /*0580*/  VOTEU.ALL UP1, P0 ;  /* 0x00000000003f7886 */ /* 0x000fe20000020000 */
[----:B------:R-:W-:Y:S01]  /*0590*/  IMAD.IADD R7, R0, 0x1, -R7 ;  /* 0x0000000100077824 */ /* 0x000fe200078e0a07 */
[----:B------:R-:W0:Y:S01]  /*05a0*/  F2I.U32.TRUNC.NTZ R9, R9 ;  /* 0x0000000900097305 */ /* 0x000e22000020f000 */
[----:B------:R-:W1:Y:S01]  /*05b0*/  @!UP0 S2UR UR7, SR_CgaCtaId ;  /* 0x00000000000789c3 */ /* 0x000e620000008800 */
[----:B------:R-:W-:Y:S01]  /*05c0*/  @!UP0 UMOV UR6, 0x400 ;  /* 0x0000040000068882 */ /* 0x000fe20000000000 */
[----:B------:R-:W-:Y:S01]  /*05d0*/  IMAD R8, R8, 0x4, R7 ;  /* 0x0000000408087824 */ /* 0x000fe200078e0207 */
[----:B---3--:R-:W-:-:S04]  /*05e0*/  ISETP.EQ.U32.AND P2, PT, R12, 0x1, PT ;  /* 0x000000010c00780c */ /* 0x008fc80003f42070 */
[----:B------:R-:W-:-:S04]  /*05f0*/  SHF.R.S32.HI R3, RZ, 0x1f, R8 ;  /* 0x0000001fff037819 */ /* 0x000fc80000011408 */
[----:B------:R-:W-:Y:S01]  /*0600*/  LEA.HI R0, R3, R8, RZ, 0x2 ;  /* 0x0000000803007211 */ /* 0x000fe200078f10ff */
[----:B0-----:R-:W-:-:S03]  /*0610*/  IMAD.MOV R7, RZ, RZ, -R9 ;  /* 0x000000ffff077224 */ /* 0x001fc600078e0a09 */
[----:B------:R-:W-:Y:S01]  /*0620*/  LOP3.LUT R9, R0, 0xfffffffc, RZ, 0xc0, !PT ;  /* 0xfffffffc00097812 */ /* 0x000fe200078ec0ff */
[----:B--2---:R-:W-:Y:S02]  /*0630*/  IMAD R3, R10, R7, UR8 ;  /* 0x000000080a037e24 */ /* 0x004fe4000f8e0207 */
[----:B------:R-:W-:Y:S02]  /*0640*/  FMUL R10, R11, UR4 ;  /* 0x000000040b0a7c20 */ /* 0x000fe40008400000 */
[C---:B------:R-:W-:Y:S01]  /*0650*/  IMAD.IADD R0, R8.reuse, 0x1, -R9 ;  /* 0x0000000108007824 */ /* 0x040fe200078e0a09 */
[----:B------:R-:W0:Y:S01]  /*0660*/  LDC R7, c[0x0][0x148] ;  /* 0x00005200ff077b82 */ /* 0x000e220000000800 */
[----:B------:R-:W-:Y:S01]  /*0670*/  SHF.R.S32.HI R9, RZ, 0x1f, R2 ;  /* 0x0000001fff097819 */ /* 0x000fe20000011402 */
[----:B------:R-:W-:Y:S01]  /*0680*/  IMAD.SHL.U32 R11, R8, 0x4, RZ ;  /* 0x00000004080b7824 */ /* 0x000fe200078e00ff */
[----:B------:R-:W-:Y:S01]  /*0690*/  UMOV UR4, 0x20 ;  /* 0x0000002000047882 */ /* 0x000fe20000000000 */
[----:B------:R-:W-:Y:S01]  /*06a0*/  ISETP.NE.AND P4, PT, R0, R3, PT ;  /* 0x000000030000720c */ /* 0x000fe20003f85270 */
[----:B------:R-:W2:Y:S01]  /*06b0*/  F2I.U32.TRUNC.NTZ R10, R10 ;  /* 0x0000000a000a7305 */ /* 0x000ea2000020f000 */
[----:B------:R-:W-:Y:S01]  /*06c0*/  LEA.HI R9, R9, R2, RZ, 0x2 ;  /* 0x0000000209097211 */ /* 0x000fe200078f10ff */
[----:B------:R-:W-:-:S04]  /*06d0*/  @!UP0 UIADD3 UR4, -UR4, 0x100000, URZ ;  /* 0x0010000004048890 */ /* 0x000fc8000fffe13f */
[----:B------:R-:W-:Y:S02]  /*06e0*/  @!UP0 USHF.L.U32 UR5, UR4, 0xb, URZ ;  /* 0x0000000b04058899 */ /* 0x000fe4000800063f */
[----:B------:R-:W-:Y:S01]  /*06f0*/  @!UP0 USHF.L.U32 UR4, UR4, 0x1, URZ ;  /* 0x0000000104048899 */ /* 0x000fe2000800063f */
[----:B------:R-:W-:Y:S01]  /*0700*/  LOP3.LUT R22, R8, 0xc, R11, 0x78, !PT ;  /* 0x0000000c08167812 */ /* 0x000fe200078e780b */
[----:B-1----:R-:W-:Y:S01]  /*0710*/  @!UP0 ULEA UR6, UR7, UR6, 0x18 ;  /* 0x0000000607068291 */ /* 0x002fe2000f8ec03f */
[----:B------:R-:W-:Y:S01]  /*0720*/  LOP3.LUT R9, R9, 0xfffffffc, RZ, 0xc0, !PT ;  /* 0xfffffffc09097812 */ /* 0x000fe200078ec0ff */
[----:B------:R-:W-:Y:S01]  /*0730*/  VOTEU.ALL UP0, P0 ;  /* 0x00000000003f7886 */ /* 0x000fe20000000000 */
[----:B------:R-:W-:Y:S01]  /*0740*/  LOP3.LUT P0, RZ, R6, 0x7, RZ, 0xc0, !PT ;  /* 0x0000000706ff7812 */ /* 0x000fe2000780c0ff */
[----:B------:R-:W-:Y:S02]  /*0750*/  VIADD R6, R5, 0xffffffff ;  /* 0xffffffff05067836 */ /* 0x000fe40000000000 */
[----:B------:R-:W-:Y:S01]  /*0760*/  IMAD.IADD R0, R2, 0x1, -R9 ;  /* 0x0000000102007824 */ /* 0x000fe200078e0a09 */
[----:B------:R-:W-:-:S02]  /*0770*/  ISETP.LT.U32.AND P0, PT, R22, 0x4, !P0 ;  /* 0x000000041600780c */ /* 0x000fc40004701070 */
[----:B------:R-:W-:Y:S01]  /*0780*/  @P4 SHF.R.S32.HI R9, RZ, 0x1f, R22 ;  /* 0x0000001fff094819 */ /* 0x000fe20000011416 */
[----:B--2---:R-:W-:Y:S01]  /*0790*/  IMAD.MOV R24, RZ, RZ, -R10 ;  /* 0x000000ffff187224 */ /* 0x004fe200078e0a0a */
[C---:B------:R-:W-:Y:S01]  /*07a0*/  ISETP.NE.AND P1, PT, R0.reuse, 0x3, PT ;  /* 0x000000030000780c */ /* 0x040fe20003f25270 */
[----:B------:R-:W1:Y:S02]  /*07b0*/  FENCE.VIEW.ASYNC.S ;  /* 0x00000000000073c6 */ /* 0x000e640000000000 */
[----:B-1----:R1:W2:Y:S01]  /*07c0*/  @!UP0 SYNCS.EXCH.64 URZ, [UR6+0xa0], UR4 ;  /* 0x0000a004063f85b2 */ /* 0x0022a20008000100 */
[----:B------:R-:W-:Y:S01]  /*07d0*/  @P4 LEA.HI R9, R9, R22, RZ, 0x2 ;  /* 0x0000001609094211 */ /* 0x000fe200078f10ff */
[----:B0-----:R-:W-:Y:S01]  /*07e0*/  IMAD R2, R7, R24, R4 ;  /* 0x0000001807027224 */ /* 0x001fe200078e0204 */
[----:B------:R-:W-:Y:S02]  /*07f0*/  ISETP.EQ.OR P1, PT, R0, RZ, !P1 ;  /* 0x000000ff0000720c */ /* 0x000fe40004f22670 */
[----:B------:R-:W-:-:S02]  /*0800*/  @P4 SHF.R.S32.HI R9, RZ, 0x2, R9 ;  /* 0x00000002ff094819 */ /* 0x000fc40000011409 */
[----:B------:R-:W-:Y:S02]  /*0810*/  ISETP.EQ.AND P1, PT, R5, RZ, P1 ;  /* 0x000000ff0500720c */ /* 0x000fe40000f22270 */
[----:B------:R-:W-:Y:S02]  /*0820*/  @P4 ISETP.NE.AND P5, PT, R9, R2, PT ;  /* 0x000000020900420c */ /* 0x000fe40003fa5270 */
[----:B------:R-:W-:Y:S02]  /*0830*/  ISETP.GE.U32.AND P6, PT, R6, 0x2, PT ;  /* 0x000000020600780c */ /* 0x000fe40003fc6070 */
[----:B------:R-:W-:Y:S02]  /*0840*/  SEL R2, RZ, 0x1, !P0 ;  /* 0x00000001ff027807 */ /* 0x000fe40004000000 */
[----:B------:R-:W-:Y:S01]  /*0850*/  @P4 SEL R23, RZ, 0x1, P5 ;  /* 0x00000001ff174807 */ /* 0x000fe20002800000 */
[----:B------:R1:W0:Y:S01]  /*0860*/  @!UP1 SYNCS.EXCH.64 URZ, [UR6+0xa8], UR4 ;  /* 0x0000a804063f95b2 */ /* 0x0002220008000100 */
[----:B------:R-:W-:Y:S01]  /*0870*/  SEL R19, RZ, 0x1, !P1 ;  /* 0x00000001ff137807 */ /* 0x000fe20004800000 */
[----:B------:R-:W-:Y:S01]  /*0880*/  NOP ;  /* 0x0000000000007918 */ /* 0x000fe20000000000 */
[----:B------:R-:W-:-:S02]  /*0890*/  LOP3.LUT R23, R23, R2, RZ, 0xc0, !PT ;  /* 0x0000000217177212 */ /* 0x000fc400078ec0ff */
[----:B------:R-:W-:Y:S01]  /*08a0*/  SEL R19, R19, 0x2, P6 ;  /* 0x0000000213137807 */ /* 0x000fe20003000000 */
[----:B-12---:R-:W-:Y:S06]  /*08b0*/  @!P2 BRA `(.L_x_4) ;  /* 0x000000000008a947 */ /* 0x006fec0003800000 */
[----:B0---4-:R-:W-:Y:S01]  /*08c0*/  UCGABAR_ARV ;  /* 0x00000000000079c7 */ /* 0x011fe20008000000 */
[----:B------:R-:W-:Y:S05]  /*08d0*/  BRA `(.L_x_5) ;  /* 0x0000000000047947 */ /* 0x000fea0003800000 */
.L_x_4:
[----:B0---4-:R-:W-:Y:S01]  /*08e0*/  NOP ;  /* 0x0000000000007918 */ /* 0x011fe20000000000 */
.L_x_5:
[----:B------:R-:W0:Y:S01]  /*08f0*/  LDC R2, c[0x0][0x65c] ;  /* 0x00019700ff027b82 */ /* 0x000e220000000800 */
[----:B------:R-:W-:Y:S02]  /*0900*/  IMAD.U32 R8, RZ, RZ, UR8 ;  /* 0x00000008ff087e24 */ /* 0x000fe4000f8e00ff */
[----:B------:R-:W-:Y:S01]  /*0910*/  IMAD.MOV.U32 R9, RZ, RZ, RZ ;  /* 0x000000ffff097224 */ /* 0x000fe200078e00ff */
[----:B0-----:R-:W-:-:S04]  /*0920*/  ISETP.NE.AND P1, PT, R2, 0x1, PT ;  /* 0x000000010200780c */ /* 0x001fc80003f25270 */
[----:B------:R-:W-:-:S09]  /*0930*/  P2R R5, PR, RZ, 0x2 ;  /* 0x00000002ff057803 */ /* 0x000fd20000000000 */
[----:B------:R-:W0:Y:S01]  /*0940*/  @P1 LDC R17, c[0x0][0x10] ;  /* 0x00000400ff111b82 */ /* 0x000e220000000800 */
[----:B------:R-:W-:Y:S02]  /*0950*/  @P1 IMAD.MOV.U32 R5, RZ, RZ, RZ ;  /* 0x000000ffff051224 */ /* 0x000fe400078e00ff */
[----:B------:R-:W-:-:S05]  /*0960*/  @P1 IMAD.MOV.U32 R13, RZ, RZ, RZ ;  /* 0x000000ffff0d1224 */ /* 0x000fca00078e00ff */
[----:B------:R-:W1:Y:S01]  /*0970*/  @!P1 LDC R11, c[0x0][0xc] ;  /* 0x00000300ff0b9b82 */ /* 0x000e620000000800 */
[----:B0-----:R-:W-:-:S04]  /*0980*/  @P1 IMAD.WIDE.U32 R16, R17, UR8, R4 ;  /* 0x0000000811101c25 */ /* 0x001fc8000f8e0004 */
[----:B------:R-:W-:Y:S02]  /*0990*/  @P1 IMAD.IADD R17, R17, 0x1, R13 ;  /* 0x0000000111111824 */ /* 0x000fe400078e020d */
[----:B-1----:R-:W-:-:S04]  /*09a0*/  @!P1 IMAD.WIDE.U32 R8, R4, R11, R8 ;  /* 0x0000000b04089225 */ /* 0x002fc800078e0008 */
[----:B------:R-:W-:Y:S02]  /*09b0*/  @!P1 IMAD.MOV.U32 R16, RZ, RZ, R8 ;  /* 0x000000ffff109224 */ /* 0x000fe400078e0008 */
[----:B------:R-:W-:Y:S01]  /*09c0*/  @!P1 IMAD.MOV.U32 R17, RZ, RZ, R9 ;  /* 0x000000ffff119224 */ /* 0x000fe200078e0009 */
[----:B------:R-:W-:Y:S06]  /*09d0*/  @!P2 BRA `(.L_x_6) ;  /* 0x00000000000ca947 */ /* 0x000fec0003800000 */
[----:B------:R-:W-:Y:S01]  /*09e0*/  UCGABAR_WAIT ;  /* 0x0000000000007dc7 */ /* 0x000fe20008000000 */
[----:B------:R-:W-:Y:S01]  /*09f0*/  CCTL.IVALL ;  /* 0x00000000ff00798f */ /* 0x000fe20002000000 */
[----:B------:R-:W-:Y:S05]  /*0a00*/  BRA `(.L_x_7) ;  /* 0x0000000000047947 */ /* 0x000fea0003800000 */
.L_x_6:
[----:B------:R-:W-:Y:S06]  /*0a10*/  BAR.SYNC.DEFER_BLOCKING 0x0 ;  /* 0x0000000000007b1d */ /* 0x000fec0000010000 */
.L_x_7:
[----:B------:R-:W-:Y:S05]  /*0a20*/  @!P3 BRA `(.L_x_8) ;  /* 0x00000040001cb947 */ /* 0x000fea0003800000 */
[----:B------:R-:W-:-:S13]  /*0a30*/  ISETP.GT.U32.AND P0, PT, R6, 0x1, PT ;  /* 0x000000010600780c */ /* 0x000fda0003f04070 */
[----:B------:R-:W-:Y:S05]  /*0a40*/  @P0 EXIT ;  /* 0x000000000000094d */ /* 0x000fea0003800000 */
[----:B------:R-:W-:Y:S01]  /*0a50*/  ULDC.64 UR4, c[0x0][0x650] ;  /* 0x0001940000047ab9 */ /* 0x000fe20000000a00 */
[----:B------:R-:W-:Y:S01]  /*0a60*/  PRMT R0, RZ, 0x7610, R0 ;  /* 0x00007610ff007816 */ /* 0x000fe20000000000 */
[----:B------:R-:W-:Y:S01]  /*0a70*/  IMAD.MOV.U32 R60, RZ, RZ, -0x1 ;  /* 0xffffffffff3c7424 */ /* 0x000fe200078e00ff */
[----:B------:R-:W-:Y:S01]  /*0a80*/  ISETP.GE.U32.AND P0, PT, R16, UR4, PT ;  /* 0x0000000410007c0c */ /* 0x000fe2000bf06070 */
[----:B------:R-:W-:Y:S02]  /*0a90*/  IMAD.MOV.U32 R61, RZ, RZ, -0x1 ;  /* 0xffffffffff3d7424 */ /* 0x000fe400078e00ff */
[----:B------:R-:W-:Y:S01]  /*0aa0*/  IMAD.MOV.U32 R59, RZ, RZ, -0x1 ;  /* 0xffffffffff3b7424 */ /* 0x000fe200078e00ff */
[----:B------:R-:W-:-:S13]  /*0ab0*/  ISETP.GE.U32.AND.EX P0, PT, R17, UR5, PT, P0 ;  /* 0x0000000511007c0c */ /* 0x000fda000bf06100 */
[----:B------:R-:W-:Y:S05]  /*0ac0*/  @P0 BRA `(.L_x_9) ;  /* 0x0000000400280947 */ /* 0x000fea0003800000 */
[----:B------:R-:W0:Y:S01]  /*0ad0*/  LDC.64 R20, c[0x0][0x628] ;  /* 0x00018a00ff147b82 */ /* 0x000e220000000a00 */
[----:B------:R-:W-:Y:S02]  /*0ae0*/  IMAD.MOV.U32 R8, RZ, RZ, R16 ;  /* 0x000000ffff087224 */ /* 0x000fe400078e0010 */
[----:B------:R-:W-:-:S05]  /*0af0*/  IMAD.MOV.U32 R9, RZ, RZ, R17 ;  /* 0x000000ffff097224 */ /* 0x000fca00078e0011 */
[----:B------:R-:W1:Y:S08]  /*0b00*/  LDC R0, c[0x0][0x630] ;  /* 0x00018c00ff007b82 */ /* 0x000e700000000800 */
[----:B------:R-:W2:Y:S01]  /*0b10*/  LDC.64 R26, c[0x0][0x620] ;  /* 0x00018800ff1a7b82 */ /* 0x000ea20000000a00 */
[----:B0-----:R-:W-:-:S04]  /*0b20*/  ISETP.NE.U32.AND P0, PT, R20, RZ, PT ;  /* 0x000000ff1400720c */ /* 0x001fc80003f05070 */
[----:B------:R-:W-:-:S13]  /*0b30*/  ISETP.NE.AND.EX P0, PT, R21, RZ, PT, P0 ;  /* 0x000000ff1500720c */ /* 0x000fda0003f05300 */
[----:B-12---:R-:W-:Y:S05]  /*0b40*/  @!P0 BRA `(.L_x_10) ;  /* 0x0000000000288947 */ /* 0x006fea0003800000 */
[----:B------:R-:W0:Y:S02]  /*0b50*/  LDC R13, c[0x0][0x634] ;  /* 0x00018d00ff0d7b82 */ /* 0x000e240000000800 */
[----:B0-----:R-:W-:-:S05]  /*0b60*/  IADD3 R13, P0, R16, R13, RZ ;  /* 0x0000000d100d7210 */ /* 0x001fca0007f1e0ff */
[----:B------:R-:W-:-:S04]  /*0b70*/  IMAD.X R15, RZ, RZ, R17, P0 ;  /* 0x000000ffff0f7224 */ /* 0x000fc800000e0611 */
[----:B------:R-:W-:-:S04]  /*0b80*/  IMAD.WIDE.U32 R8, R15, R20, RZ ;  /* 0x000000140f087225 */ /* 0x000fc800078e00ff */
[----:B------:R-:W-:-:S04]  /*0b90*/  IMAD.WIDE.U32 R10, P0, R13, R21, R8 ;  /* 0x000000150d0a7225 */ /* 0x000fc80007800008 */
[----:B------:R-:W-:-:S04]  /*0ba0*/  IMAD.WIDE.U32 R8, R13, R20, RZ ;  /* 0x000000140d087225 */ /* 0x000fc800078e00ff */
[----:B------:R-:W-:Y:S01]  /*0bb0*/  IMAD.X R13, RZ, RZ, RZ, P0 ;  /* 0x000000ffff0d7224 */ /* 0x000fe200000e06ff */
[----:B------:R-:W-:Y:S01]  /*0bc0*/  IADD3 RZ, P0, R9, R10, RZ ;  /* 0x0000000a09ff7210 */ /* 0x000fe20007f1e0ff */
[----:B------:R-:W-:-:S04]  /*0bd0*/  IMAD.MOV.U32 R12, RZ, RZ, R11 ;  /* 0x000000ffff0c7224 */ /* 0x000fc800078e000b */
[----:B------:R-:W-:-:S08]  /*0be0*/  IMAD.WIDE.U32.X R8, R15, R21, R12, P0 ;  /* 0x000000150f087225 */ /* 0x000fd000000e040c */
.L_x_10:
[----:B------:R-:W0:Y:S01]  /*0bf0*/  LDC.64 R20, c[0x0][0x640] ;  /* 0x00019000ff147b82 */ /* 0x000e220000000a00 */
[--C-:B------:R-:W-:Y:S01]  /*0c00*/  SHF.R.U64 R59, R8, R0, R9.reuse ;  /* 0x00000000083b7219 */ /* 0x100fe20000001209 */
[----:B------:R-:W-:Y:S01]  /*0c10*/  IMAD R28, R7, R24, R4 ;  /* 0x00000018071c7224 */ /* 0x000fe200078e0204 */
[----:B------:R-:W-:Y:S01]  /*0c20*/  SHF.R.U32.HI R0, RZ, R0, R9 ;  /* 0x00000000ff007219 */ /* 0x000fe20000011609 */
[----:B------:R-:W-:Y:S01]  /*0c30*/  IMAD.MOV.U32 R25, RZ, RZ, 0x1 ;  /* 0x00000001ff197424 */ /* 0x000fe200078e00ff */
[----:B------:R-:W-:-:S03]  /*0c40*/  IADD3 R5, P0, RZ, -R59, RZ ;  /* 0x8000003bff057210 */ /* 0x000fc60007f1e0ff */
[----:B------:R-:W1:Y:S02]  /*0c50*/  LDC R6, c[0x0][0x618] ;  /* 0x00018600ff067b82 */ /* 0x000e640000000800 */
[----:B------:R-:W-:-:S04]  /*0c60*/  IMAD.X R9, RZ, RZ, ~R0, P0 ;  /* 0x000000ffff097224 */ /* 0x000fc800000e0e00 */
[-C--:B------:R-:W-:Y:S02]  /*0c70*/  IMAD R0, R9, R26.reuse, RZ ;  /* 0x0000001a09007224 */ /* 0x080fe400078e02ff */
[----:B------:R-:W2:Y:S01]  /*0c80*/  LDC R11, c[0x0][0x608] ;  /* 0x00018200ff0b7b82 */ /* 0x000ea20000000800 */
[----:B------:R-:W-:-:S04]  /*0c90*/  IMAD.WIDE.U32 R8, R5, R26, R16 ;  /* 0x0000001a05087225 */ /* 0x000fc800078e0010 */
[----:B------:R-:W-:-:S03]  /*0ca0*/  IMAD R5, R5, R27, R0 ;  /* 0x0000001b05057224 */ /* 0x000fc600078e0200 */
[----:B------:R-:W3:Y:S01]  /*0cb0*/  LDC R12, c[0x0][0x658] ;  /* 0x00019600ff0c7b82 */ /* 0x000ee20000000800 */
[----:B0-----:R-:W-:Y:S01]  /*0cc0*/  ISETP.NE.U32.AND P0, PT, R20, RZ, PT ;  /* 0x000000ff1400720c */ /* 0x001fe20003f05070 */
[----:B------:R-:W-:Y:S02]  /*0cd0*/  IMAD.IADD R5, R9, 0x1, R5 ;  /* 0x0000000109057824 */ /* 0x000fe400078e0205 */
[----:B------:R-:W-:Y:S01]  /*0ce0*/  IMAD.MOV.U32 R9, RZ, RZ, -0x1 ;  /* 0xffffffffff097424 */ /* 0x000fe200078e00ff */
[----:B------:R-:W-:-:S03]  /*0cf0*/  ISETP.NE.AND.EX P0, PT, R21, RZ, PT, P0 ;  /* 0x000000ff1500720c */ /* 0x000fc60003f05300 */
[----:B------:R-:W0:Y:S01]  /*0d00*/  LDC R15, c[0x0][0x600] ;  /* 0x00018000ff0f7b82 */ /* 0x000e220000000800 */
[-CC-:B-1----:R-:W-:Y:S02]  /*0d10*/  SHF.R.U64 R13, R8, R6.reuse, R5.reuse ;  /* 0x00000006080d7219 */ /* 0x182fe40000001205 */
[----:B------:R-:W-:-:S05]  /*0d20*/  SHF.R.U32.HI R0, RZ, R6, R5 ;  /* 0x00000006ff007219 */ /* 0x000fca0000011605 */
[----:B------:R-:W1:Y:S01]  /*0d30*/  LDC R14, c[0x0][0x648] ;  /* 0x00019200ff0e7b82 */ /* 0x000e620000000800 */
[-CC-:B--2---:R-:W-:Y:S02]  /*0d40*/  SHF.R.U64 R29, R13, R11.reuse, R0.reuse ;  /* 0x0000000b0d1d7219 */ /* 0x184fe40000001200 */
[----:B------:R-:W-:-:S05]  /*0d50*/  SHF.R.U32.HI R5, RZ, R11, R0 ;  /* 0x0000000bff057219 */ /* 0x000fca0000011600 */
[----:B------:R-:W2:Y:S01]  /*0d60*/  LDC R26, c[0x0][0x638] ;  /* 0x00018e00ff1a7b82 */ /* 0x000ea20000000800 */
[-CC-:B---3--:R-:W-:Y:S02]  /*0d70*/  SHF.R.U64 R24, R29, R12.reuse, R5.reuse ;  /* 0x0000000c1d187219 */ /* 0x188fe40000001205 */
[-C--:B------:R-:W-:Y:S02]  /*0d80*/  SHF.L.U32 R0, R9, R12.reuse, RZ ;  /* 0x0000000c09007219 */ /* 0x080fe400000006ff */
[----:B------:R-:W-:Y:S01]  /*0d90*/  SHF.R.U32.HI R5, RZ, R12, R5 ;  /* 0x0000000cff057219 */ /* 0x000fe20000011605 */
[----:B------:R-:W-:Y:S01]  /*0da0*/  IMAD.MOV.U32 R4, RZ, RZ, R24 ;  /* 0x000000ffff047224 */ /* 0x000fe200078e0018 */
[----:B------:R-:W-:Y:S01]  /*0db0*/  LOP3.LUT R10, RZ, R0, RZ, 0x33, !PT ;  /* 0x00000000ff0a7212 */ /* 0x000fe200078e33ff */
[----:B------:R-:W3:Y:S01]  /*0dc0*/  LDC R27, c[0x0][0x610] ;  /* 0x00018400ff1b7b82 */ /* 0x000ee20000000800 */
[----:B------:R-:W-:Y:S05]  /*0dd0*/  @!P0 BRA `(.L_x_11) ;  /* 0x0000000000288947 */ /* 0x000fea0003800000 */
[----:B------:R-:W4:Y:S02]  /*0de0*/  LDC R9, c[0x0][0x64c] ;  /* 0x00019300ff097b82 */ /* 0x000f240000000800 */
[----:B----4-:R-:W-:-:S05]  /*0df0*/  IADD3 R9, P0, R24, R9, RZ ;  /* 0x0000000918097210 */ /* 0x010fca0007f1e0ff */
        /* <DEDUP_REMOVED lines=8> */
.L_x_11:
[----:B-1----:R-:W-:Y:S01]  /*0e80*/  SHF.R.U64 R4, R4, R14, R5 ;  /* 0x0000000e04047219 */ /* 0x002fe20000001205 */
[----:B0-----:R-:W-:Y:S01]  /*0e90*/  VIADD R6, R15, 0xffffffff ;  /* 0xffffffff0f067836 */ /* 0x001fe20000000000 */
[----:B------:R-:W-:Y:S02]  /*0ea0*/  SHF.L.U32 R0, R25, R12, RZ ;  /* 0x0000000c19007219 */ /* 0x000fe400000006ff */
[----:B------:R-:W-:Y:S01]  /*0eb0*/  LOP3.LUT R5, R29, R10, RZ, 0xc0, !PT ;  /* 0x0000000a1d057212 */ /* 0x000fe200078ec0ff */
[----:B------:R-:W-:Y:S01]  /*0ec0*/  IMAD.MOV R7, RZ, RZ, -R4 ;  /* 0x000000ffff077224 */ /* 0x000fe200078e0a04 */
[----:B------:R-:W-:Y:S02]  /*0ed0*/  SEL R3, R3, R28, !P1 ;  /* 0x0000001c03037207 */ /* 0x000fe40004800000 */
[----:B------:R-:W-:Y:S01]  /*0ee0*/  LOP3.LUT R6, R13, R6, RZ, 0xc0, !PT ;  /* 0x000000060d067212 */ /* 0x000fe200078ec0ff */
[----:B------:R-:W-:Y:S02]  /*0ef0*/  IMAD R4, R0, R4, R5 ;  /* 0x0000000400047224 */ /* 0x000fe400078e0205 */
[----:B--2---:R-:W-:-:S02]  /*0f00*/  IMAD R0, R7, R26, R24 ;  /* 0x0000001a07007224 */ /* 0x004fc400078e0218 */
[----:B---3--:R-:W-:Y:S02]  /*0f10*/  IMAD R3, R4, R27, R3 ;  /* 0x0000001b04037224 */ /* 0x008fe400078e0203 */
[----:B------:R-:W-:Y:S02]  /*0f20*/  IMAD R60, R0, R15, R6 ;  /* 0x0000000f003c7224 */ /* 0x000fe400078e0206 */
[----:B------:R-:W-:-:S03]  /*0f30*/  IMAD.MOV.U32 R4, RZ, RZ, 0x1 ;  /* 0x00000001ff047424 */ /* 0x000fc600078e00ff */
[----:B------:R-:W-:Y:S02]  /*0f40*/  SEL R61, R60, R3, !P1 ;  /* 0x000000033c3d7207 */ /* 0x000fe40004800000 */
[----:B------:R-:W-:Y:S02]  /*0f50*/  PRMT R0, R4, 0x7610, R0 ;  /* 0x0000761004007816 */ /* 0x000fe40000000000 */
[----:B------:R-:W-:-:S07]  /*0f60*/  SEL R60, R3, R60, !P1 ;  /* 0x0000003c033c7207 */ /* 0x000fce0004800000 */
.L_x_9:
[----:B------:R-:W-:-:S08]  /*0f70*/  NOP ;  /* 0x0000000000007918 */ /* 0x000fd00000000000 */
[----:B------:R-:W0:Y:S02]  /*0f80*/  USETMAXREG.TRY_ALLOC.CTAPOOL UP0, 0xe8 ;  /* 0x000000e8000079c8 */ /* 0x000e240008000600 */
[----:B0-----:R-:W-:-:S13]  /*0f90*/  PLOP3.LUT P0, PT, PT, PT, UP0, 0x80, 0x0 ;  /* 0x000000000000781c */ /* 0x001fda0003f0f008 */
[----:B------:R-:W-:Y:S05]  /*0fa0*/  @!P0 BRA `(.L_x_9) ;  /* 0xfffffffc00f08947 */ /* 0x000fea000383ffff */
[----:B------:R-:W-:Y:S01]  /*0fb0*/  ULDC.64 UR4, c[0x0][0x598] ;  /* 0x0001660000047ab9 */ /* 0x000fe20000000a00 */
[----:B------:R-:W-:Y:S01]  /*0fc0*/  ULDC.64 UR36, c[0x0][0x208] ;  /* 0x0000820000247ab9 */ /* 0x000fe20000000a00 */
[----:B------:R-:W-:-:S04]  /*0fd0*/  ISETP.NE.U32.AND P0, PT, RZ, UR4, PT ;  /* 0x00000004ff007c0c */ /* 0x000fc8000bf05070 */
[----:B------:R-:W-:-:S13]  /*0fe0*/  ISETP.NE.AND.EX P0, PT, RZ, UR5, PT, P0 ;  /* 0x00000005ff007c0c */ /* 0x000fda000bf05300 */
[----:B------:R-:W-:Y:S05]  /*0ff0*/  @!P0 BRA `(.L_x_12) ;  /* 0x00000000001c8947 */ /* 0x000fea0003800000 */
[----:B------:R-:W0:Y:S02]  /*1000*/  LDC.64 R4, c[0x0][0x598] ;  /* 0x00016600ff047b82 */ /* 0x000e240000000a00 */
[----:B0-----:R-:W2:Y:S02]  /*1010*/  LDG.E.64 R4, desc[UR36][R4.64] ;  /* 0x0000002404047981 */ /* 0x001ea4000c1e1b00 */
[----:B--2---:R-:W-:-:S04]  /*1020*/  ISETP.NE.U32.AND P0, PT, R4, RZ, PT ;  /* 0x000000ff0400720c */ /* 0x004fc80003f05070 */
[----:B------:R-:W-:-:S13]  /*1030*/  ISETP.NE.AND.EX P0, PT, R5, RZ, PT, P0 ;  /* 0x000000ff0500720c */ /* 0x000fda0003f05300 */
[----:B------:R-:W-:Y:S05]  /*1040*/  @!P0 BRA `(.L_x_12) ;  /* 0x0000000000088947 */ /* 0x000fea0003800000 */
[----:B------:R0:W5:Y:S01]  /*1050*/  LD.E R56, desc[UR36][R4.64] ;  /* 0x0000002404387980 */ /* 0x000162000c101900 */
[----:B------:R-:W-:Y:S05]  /*1060*/  BRA `(.L_x_13) ;  /* 0x0000000000247947 */ /* 0x000fea0003800000 */
.L_x_12:
[----:B------:R-:W-:Y:S02]  /*1070*/  ULDC.64 UR4, c[0x0][0x588] ;  /* 0x0001620000047ab9 */ /* 0x000fe40000000a00 */
[----:B------:R-:W-:-:S04]  /*1080*/  ISETP.NE.U32.AND P0, PT, RZ, UR4, PT ;  /* 0x00000004ff007c0c */ /* 0x000fc8000bf05070 */
[----:B------:R-:W-:-:S13]  /*1090*/  ISETP.NE.AND.EX P0, PT, RZ, UR5, PT, P0 ;  /* 0x00000005ff007c0c */ /* 0x000fda000bf05300 */
[----:B------:R-:W-:Y:S05]  /*10a0*/  @!P0 BRA `(.L_x_14) ;  /* 0x00000000000c8947 */ /* 0x000fea0003800000 */
[----:B------:R-:W0:Y:S02]  /*10b0*/  LDC.64 R56, c[0x0][0x588] ;  /* 0x00016200ff387b82 */ /* 0x000e240000000a00 */
[----:B0-----:R1:W5:Y:S01]  /*10c0*/  LDG.E R56, desc[UR36][R56.64] ;  /* 0x0000002438387981 */ /* 0x001362000c1e1900 */
[----:B------:R-:W-:Y:S05]  /*10d0*/  BRA `(.L_x_13) ;  /* 0x0000000000087947 */ /* 0x000fea0003800000 */
.L_x_14:
[----:B------:R-:W-:Y:S02]  /*10e0*/  ULDC UR4, c[0x0][0x580] ;  /* 0x0001600000047ab9 */ /* 0x000fe40000000800 */
[----:B------:R-:W-:-:S07]  /*10f0*/  IMAD.U32 R56, RZ, RZ, UR4 ;  /* 0x00000004ff387e24 */ /* 0x000fce000f8e00ff */
.L_x_13:
[----:B------:R-:W-:Y:S02]  /*1100*/  ULDC.64 UR4, c[0x0][0x5a0] ;  /* 0x0001680000047ab9 */ /* 0x000fe40000000a00 */
[----:B------:R-:W-:-:S04]  /*1110*/  ISETP.NE.U32.AND P0, PT, RZ, UR4, PT ;  /* 0x00000004ff007c0c */ /* 0x000fc8000bf05070 */
[----:B------:R-:W-:-:S13]  /*1120*/  ISETP.NE.AND.EX P0, PT, RZ, UR5, PT, P0 ;  /* 0x00000005ff007c0c */ /* 0x000fda000bf05300 */
[----:B------:R-:W-:Y:S05]  /*1130*/  @!P0 BRA `(.L_x_15) ;  /* 0x00000000001c8947 */ /* 0x000fea0003800000 */
[----:B0-----:R-:W0:Y:S02]  /*1140*/  LDC.64 R4, c[0x0][0x5a0] ;  /* 0x00016800ff047b82 */ /* 0x001e240000000a00 */
[----:B0-----:R-:W2:Y:S02]  /*1150*/  LDG.E.64 R4, desc[UR36][R4.64] ;  /* 0x0000002404047981 */ /* 0x001ea4000c1e1b00 */
[----:B--2---:R-:W-:-:S04]  /*1160*/  ISETP.NE.U32.AND P0, PT, R4, RZ, PT ;  /* 0x000000ff0400720c */ /* 0x004fc80003f05070 */
[----:B------:R-:W-:-:S13]  /*1170*/  ISETP.NE.AND.EX P0, PT, R5, RZ, PT, P0 ;  /* 0x000000ff0500720c */ /* 0x000fda0003f05300 */
[----:B------:R-:W-:Y:S05]  /*1180*/  @!P0 BRA `(.L_x_15) ;  /* 0x0000000000088947 */ /* 0x000fea0003800000 */
[----:B-1----:R0:W5:Y:S01]  /*1190*/  LD.E R57, desc[UR36][R4.64] ;  /* 0x0000002404397980 */ /* 0x002162000c101900 */
[----:B------:R-:W-:Y:S05]  /*11a0*/  BRA `(.L_x_16) ;  /* 0x0000000000247947 */ /* 0x000fea0003800000 */
.L_x_15:
[----:B------:R-:W-:Y:S02]  /*11b0*/  ULDC.64 UR4, c[0x0][0x590] ;  /* 0x0001640000047ab9 */ /* 0x000fe40000000a00 */
[----:B------:R-:W-:-:S04]  /*11c0*/  ISETP.NE.U32.AND P0, PT, RZ, UR4, PT ;  /* 0x00000004ff007c0c */ /* 0x000fc8000bf05070 */
[----:B------:R-:W-:-:S13]  /*11d0*/  ISETP.NE.AND.EX P0, PT, RZ, UR5, PT, P0 ;  /* 0x00000005ff007c0c */ /* 0x000fda000bf05300 */
[----:B------:R-:W-:Y:S05]  /*11e0*/  @!P0 BRA `(.L_x_17) ;  /* 0x00000000000c8947 */ /* 0x000fea0003800000 */
[----:B0-----:R-:W1:Y:S02]  /*11f0*/  LDC.64 R4, c[0x0][0x590] ;  /* 0x00016400ff047b82 */ /* 0x001e640000000a00 */
[----:B-1----:R1:W5:Y:S01]  /*1200*/  LDG.E R57, desc[UR36][R4.64] ;  /* 0x0000002404397981 */ /* 0x002362000c1e1900 */
[----:B------:R-:W-:Y:S05]  /*1210*/  BRA `(.L_x_16) ;  /* 0x0000000000087947 */ /* 0x000fea0003800000 */
.L_x_17:
[----:B------:R-:W-:Y:S02]  /*1220*/  ULDC UR4, c[0x0][0x584] ;  /* 0x0001610000047ab9 */ /* 0x000fe40000000800 */
[----:B-1----:R-:W-:-:S07]  /*1230*/  IMAD.U32 R57, RZ, RZ, UR4 ;  /* 0x00000004ff397e24 */ /* 0x002fce000f8e00ff */
.L_x_16:
[----:B------:R-:W-:-:S13]  /*1240*/  LOP3.LUT P0, RZ, R0, 0xff, RZ, 0xc0, !PT ;  /* 0x000000ff00ff7812 */ /* 0x000fda000780c0ff */
[----:B------:R-:W-:Y:S05]  /*1250*/  @!P0 EXIT ;  /* 0x000000000000894d */ /* 0x000fea0003800000 */
[----:B------:R-:W-:Y:S01]  /*1260*/  ULDC UR4, c[0x0][0x28c] ;  /* 0x0000a30000047ab9 */ /* 0x000fe20000000800 */
[----:B------:R-:W-:Y:S01]  /*1270*/  LOP3.LUT R58, R19, 0x1, RZ, 0xfc, !PT ;  /* 0x00000001133a7812 */ /* 0x000fe200078efcff */
[----:B------:R-:W-:Y:S01]  /*1280*/  UIADD3 UR4, UR4, 0x3f, URZ ;  /* 0x0000003f04047890 */ /* 0x000fe2000fffe03f */
[----:B------:R-:W-:Y:S01]  /*1290*/  UMOV UR38, URZ ;  /* 0x0000003f00267c82 */ /* 0x000fe20008000000 */
[----:B------:R-:W-:Y:S02]  /*12a0*/  UMOV UR39, URZ ;  /* 0x0000003f00277c82 */ /* 0x000fe40008000000 */
[----:B------:R-:W-:-:S04]  /*12b0*/  USHF.R.S32.HI UR5, URZ, 0x1f, UR4 ;  /* 0x0000001f3f057899 */ /* 0x000fc80008011404 */
[----:B------:R-:W-:-:S04]  /*12c0*/  ULEA.HI UR5, UR5, UR4, URZ, 0x6 ;  /* 0x0000000405057291 */ /* 0x000fc8000f8f303f */
[----:B------:R-:W-:-:S12]  /*12d0*/  USHF.R.S32.HI UR40, URZ, 0x6, UR5 ;  /* 0x000000063f287899 */ /* 0x000fd80008011405 */
.L_x_101:
[----:B------:R-:W-:Y:S01]  /*12e0*/  LOP3.LUT R0, R18, 0x80, RZ, 0xc0, !PT ;  /* 0x0000008012007812 */ /* 0x000fe200078ec0ff */
[----:B--2---:R-:W2:Y:S01]  /*12f0*/  S2UR UR7, SR_CgaCtaId ;  /* 0x00000000000779c3 */ /* 0x004ea20000008800 */
[----:B------:R-:W-:Y:S02]  /*1300*/  UMOV UR6, 0x400 ;  /* 0x0000040000067882 */ /* 0x000fe40000000000 */
[----:B------:R-:W-:-:S06]  /*1310*/  SHF.R.U32.HI R0, RZ, 0x7, R0 ;  /* 0x00000007ff007819 */ /* 0x000fcc0000011600 */
[----:B---3--:R-:W3:Y:S01]  /*1320*/  SHFL.IDX PT, R0, R0, RZ, 0x1f ;  /* 0x00001fff00007589 */ /* 0x008ee200000e0000 */
[----:B--2---:R-:W-:Y:S01]  /*1330*/  ULEA UR6, UR7, UR6, 0x18 ;  /* 0x0000000607067291 */ /* 0x004fe2000f8ec03f */
[----:B---3--:R-:W-:-:S13]  /*1340*/  R2UR UR4, R0 ;  /* 0x00000000000472ca */ /* 0x008fda00000e0000 */
[----:B------:R-:W-:-:S04]  /*1350*/  ULEA.HI UR5, UR4, UR4, URZ, 0x1 ;  /* 0x0000000404057291 */ /* 0x000fc8000f8f083f */
[----:B------:R-:W-:-:S04]  /*1360*/  ULOP3.LUT UR5, UR5, 0x7fffe, URZ, 0xc0, !UPT ;  /* 0x0007fffe05057892 */ /* 0x000fc8000f8ec03f */
[----:B------:R-:W-:-:S03]  /*1370*/  UIADD3 UR5, UR4, -UR5, URZ ;  /* 0x8000000504057290 */ /* 0x000fc6000fffe03f */
[----:B------:R-:W-:Y:S01]  /*1380*/  ULDC UR4, c[0x0][0x28c] ;  /* 0x0000a30000047ab9 */ /* 0x000fe20000000800 */
[----:B------:R-:W-:Y:S01]  /*1390*/  ULEA UR5, UR5, UR6, 0xd ;  /* 0x0000000605057291 */ /* 0x000fe2000f8e683f */
[----:B------:R-:W-:-:S03]  /*13a0*/  ISETP.LT.AND P0, PT, RZ, UR4, PT ;  /* 0x00000004ff007c0c */ /* 0x000fc6000bf01270 */
[----:B------:R-:W-:-:S04]  /*13b0*/  UIADD3 UR5, UR5, 0x180, URZ ;  /* 0x0000018005057890 */ /* 0x000fc8000fffe03f */
[----:B------:R-:W-:-:S04]  /*13c0*/  USHF.R.U32.HI UR5, URZ, 0x4, UR5 ;  /* 0x000000043f057899 */ /* 0x000fc80008011605 */
[----:B------:R-:W-:Y:S02]  /*13d0*/  ULOP3.LUT UR41, UR5, 0x3fff, URZ, 0xc0, !UPT ;  /* 0x00003fff05297892 */ /* 0x000fe4000f8ec03f */
[----:B01---5:R-:W-:Y:S10]  /*13e0*/  @P0 BRA `(.L_x_18) ;  /* 0x0000000000400947 */ /* 0x023ff40003800000 */
[----:B------:R-:W-:Y:S01]  /*13f0*/  MOV R0, 0x0 ;  /* 0x0000000000007802 */ /* 0x000fe20000000f00 */
[----:B------:R-:W-:Y:S01]  /*1400*/  ULDC.64 UR4, c[0x4][0x68] ;  /* 0x01001a0000047ab9 */ /* 0x000fe20000000a00 */
[----:B------:R-:W-:Y:S01]  /*1410*/  ULDC.64 UR6, c[0x4][0x8] ;  /* 0x0100020000067ab9 */ /* 0x000fe20000000a00 */
[----:B01----:R-:W-:Y:S01]  /*1420*/  IMAD.U32 R4, RZ, RZ, UR4 ;  /* 0x00000004ff047e24 */ /* 0x003fe2000f8e00ff */
[----:B------:R0:W1:Y:S01]  /*1430*/  LDC.64 R14, c[0x4][R0] ;  /* 0x01000000000e7b82 */ /* 0x0000620000000a00 */
[----:B------:R-:W-:Y:S01]  /*1440*/  IMAD.U32 R5, RZ, RZ, UR5 ;  /* 0x00000005ff057e24 */ /* 0x000fe2000f8e00ff */
[----:B------:R-:W-:Y:S01]  /*1450*/  ULDC.64 UR4, c[0x4][0x70] ;  /* 0x01001c0000047ab9 */ /* 0x000fe20000000a00 */
[----:B------:R-:W-:Y:S02]  /*1460*/  IMAD.U32 R10, RZ, RZ, UR6 ;  /* 0x00000006ff0a7e24 */ /* 0x000fe4000f8e00ff */
[----:B------:R-:W-:Y:S02]  /*1470*/  IMAD.U32 R6, RZ, RZ, UR4 ;  /* 0x00000004ff067e24 */ /* 0x000fe4000f8e00ff */
[----:B------:R-:W-:-:S02]  /*1480*/  IMAD.U32 R7, RZ, RZ, UR5 ;  /* 0x00000005ff077e24 */ /* 0x000fc4000f8e00ff */
[----:B------:R-:W-:Y:S02]  /*1490*/  IMAD.U32 R11, RZ, RZ, UR7 ;  /* 0x00000007ff0b7e24 */ /* 0x000fe4000f8e00ff */
[----:B------:R-:W-:Y:S02]  /*14a0*/  IMAD.MOV.U32 R8, RZ, RZ, 0x1e1 ;  /* 0x000001e1ff087424 */ /* 0x000fe400078e00ff */
[----:B------:R-:W-:Y:S02]  /*14b0*/  IMAD.MOV.U32 R12, RZ, RZ, 0x1 ;  /* 0x00000001ff0c7424 */ /* 0x000fe400078e00ff */
[----:B0-----:R-:W-:-:S07]  /*14c0*/  IMAD.MOV.U32 R13, RZ, RZ, RZ ;  /* 0x000000ffff0d7224 */ /* 0x001fce00078e00ff */
[----:B------:R-:W-:-:S07]  /*14d0*/  LEPC R20, `(.L_x_18) ;  /* 0x000000001014794e */ /* 0x000fce0000000000 */
[----:B-1---5:R-:W-:Y:S05]  /*14e0*/  CALL.ABS.NOINC R14 ;  /* 0x000000000e007343 */ /* 0x022fea0003c00000 */
.L_x_18:
[----:B------:R-:W-:-:S13]  /*14f0*/  ISETP.NE.AND P0, PT, R58, 0x3, PT ;  /* 0x000000033a00780c */ /* 0x000fda0003f05270 */
[----:B------:R-:W-:Y:S05]  /*1500*/  @!P0 BRA `(.L_x_19) ;  /* 0x0000000000048947 */ /* 0x000fea0003800000 */
[----:B------:R-:W-:Y:S01]  /*1510*/  BPT.TRAP 0x1 ;  /* 0x000000040000795c */ /* 0x000fe20000300000 */
.L_x_19:
[----:B------:R-:W2:Y:S01]  /*1520*/  S2UR UR5, SR_CgaCtaId ;  /* 0x00000000000579c3 */ /* 0x000ea20000008800 */
[----:B------:R-:W-:Y:S01]  /*1530*/  UMOV UR4, 0x400 ;  /* 0x0000040000047882 */ /* 0x000fe20000000000 */
[----:B------:R-:W-:Y:S02]  /*1540*/  IMAD.U32 R0, RZ, RZ, UR38 ;  /* 0x00000026ff007e24 */ /* 0x000fe4000f8e00ff */
[----:B------:R-:W-:-:S03]  /*1550*/  IMAD.U32 R3, RZ, RZ, UR39 ;  /* 0x00000027ff037e24 */ /* 0x000fc6000f8e00ff */
[----:B------:R-:W-:Y:S01]  /*1560*/  SHF.L.U32 R0, R0, 0x1f, RZ ;  /* 0x0000001f00007819 */ /* 0x000fe200000006ff */
[----:B--2---:R-:W-:-:S06]  /*1570*/  ULEA UR4, UR5, UR4, 0x18 ;  /* 0x0000000405047291 */ /* 0x004fcc000f8ec03f */
[----:B------:R-:W-:-:S04]  /*1580*/  IMAD.U32 R6, RZ, RZ, UR4 ;  /* 0x00000004ff067e24 */ /* 0x000fc8000f8e00ff */
[----:B------:R-:W-:-:S04]  /*1590*/  IMAD R3, R3, 0x8, R6 ;  /* 0x0000000803037824 */ /* 0x000fc800078e0206 */
[----:B------:R2:W3:Y:S01]  /*15a0*/  SYNCS.PHASECHK.TRANS64.TRYWAIT P1, [R3+URZ], R0 ;  /* 0x00000000030075a7 */ /* 0x0004e2000802017f */
[----:B------:R-:W-:Y:S05]  /*15b0*/  @!P0 BRA `(.L_x_20) ;  /* 0x0000000000048947 */ /* 0x000fea0003800000 */
[----:B------:R-:W-:Y:S01]  /*15c0*/  BPT.TRAP 0x1 ;  /* 0x000000040000795c */ /* 0x000fe20000300000 */
.L_x_20:
[----:B---3--:R-:W-:Y:S05]  /*15d0*/  @P1 BRA `(.L_x_21) ;  /* 0x0000000000081947 */ /* 0x008fea0003800000 */
[----:B------:R-:W3:Y:S02]  /*15e0*/  SYNCS.PHASECHK.TRANS64.TRYWAIT P1, [R3+URZ], R0 ;  /* 0x00000000030075a7 */ /* 0x000ee4000802017f */
[----:B---3--:R-:W-:Y:S05]  /*15f0*/  @!P1 BRA `(.L_x_22) ;  /* 0x0000004c00489947 */ /* 0x008fea0003800000 */
.L_x_21:
[----:B------:R-:W-:-:S04]  /*1600*/  UISETP.LT.AND UP0, UPT, UR40, 0x1, UPT ;  /* 0x000000012800788c */ /* 0x000fc8000bf01270 */
[----:B------:R-:W-:-:S06]  /*1610*/  USEL UR4, UR40, 0x1, UP0 ;  /* 0x0000000128047887 */ /* 0x000fcc0008000000 */
[----:B--23--:R-:W-:Y:S01]  /*1620*/  IMAD.U32 R0, RZ, RZ, UR4 ;  /* 0x00000004ff007e24 */ /* 0x00cfe2000f8e00ff */
[----:B------:R-:W-:Y:S05]  /*1630*/  WARPSYNC.ALL ;  /* 0x0000000000007948 */ /* 0x000fea0003800000 */
[----:B------:R-:W-:-:S04]  /*1640*/  IADD3 R0, -R0, UR40, RZ ;  /* 0x0000002800007c10 */ /* 0x000fc8000fffe1ff */
[----:B------:R-:W-:Y:S02]  /*1650*/  ISETP.GE.AND P1, PT, R0, 0x1, PT ;  /* 0x000000010000780c */ /* 0x000fe40003f26270 */
[----:B------:R-:W-:Y:S01]  /*1660*/  R2UR UR4, R6 ;  /* 0x00000000060472ca */ /* 0x000fe200000e0000 */
[----:B------:R-:W-:Y:S01]  /*1670*/  WARPGROUP.ARRIVE ;  /* 0x00000000000079c5 */ /* 0x000fe20000000000 */
[----:B------:R-:W-:Y:S01]  /*1680*/  UMOV UR9, 0x40000040 ;  /* 0x4000004000097882 */ /* 0x000fe20000000000 */
[----:B------:R-:W-:-:S10]  /*1690*/  UMOV UR11, 0x40000040 ;  /* 0x40000040000b7882 */ /* 0x000fd40000000000 */
[----:B------:R-:W-:-:S04]  /*16a0*/  UIADD3 UR4, UR4, 0x24180, URZ ;  /* 0x0002418004047890 */ /* 0x000fc8000fffe03f */
[----:B------:R-:W-:-:S04]  /*16b0*/  USHF.R.U32.HI UR4, URZ, 0x4, UR4 ;  /* 0x000000043f047899 */ /* 0x000fc80008011604 */
[----:B------:R-:W-:Y:S02]  /*16c0*/  ULOP3.LUT UR5, UR4, 0x3fff, URZ, 0xc0, !UPT ;  /* 0x00003fff04057892 */ /* 0x000fe4000f8ec03f */
[----:B------:R-:W-:Y:S02]  /*16d0*/  ULOP3.LUT UR4, UR41, 0x10000, URZ, 0xfc, !UPT ;  /* 0x0001000029047892 */ /* 0x000fe4000f8efc3f */
[----:B------:R-:W-:Y:S02]  /*16e0*/  ULOP3.LUT UR5, UR5, 0x10000, URZ, 0xfc, !UPT ;  /* 0x0001000005057892 */ /* 0x000fe4000f8efc3f */
[----:B------:R-:W-:Y:S02]  /*16f0*/  ULEA UR6, UR39, UR4, 0xa ;  /* 0x0000000427067291 */ /* 0x000fe4000f8e503f */
[----:B------:R-:W-:-:S05]  /*1700*/  ULEA UR7, UR39, UR5, 0x9 ;  /* 0x0000000527077291 */ /* 0x000fca000f8e483f */
[----:B------:R-:W-:Y:S02]  /*1710*/  UMOV UR8, UR6 ;  /* 0x0000000600087c82 */ /* 0x000fe40008000000 */
[----:B------:R-:W-:Y:S02]  /*1720*/  UMOV UR10, UR7 ;  /* 0x00000007000a7c82 */ /* 0x000fe40008000000 */
[----:B------:R-:W-:Y:S01]  /*1730*/  HGMMA.64x64x16.F32 R24, gdesc[UR8], RZ, !UPT, gsb0 ;  /* 0x00e00000081879f0 */ /* 0x000fe2000c0008ff */
[----:B------:R-:W-:Y:S02]  /*1740*/  UIADD3 UR8, UR6, 0x2, URZ ;  /* 0x0000000206087890 */ /* 0x000fe4000fffe03f */
[----:B------:R-:W-:Y:S01]  /*1750*/  UIADD3 UR10, UR7, 0x2, URZ ;  /* 0x00000002070a7890 */ /* 0x000fe2000fffe03f */
[----:B------:R-:W-:Y:S01]  /*1760*/  UMOV UR9, 0x40000040 ;  /* 0x4000004000097882 */ /* 0x000fe20000000000 */
[----:B------:R-:W-:Y:S01]  /*1770*/  UMOV UR11, 0x40000040 ;  /* 0x40000040000b7882 */ /* 0x000fe20000000000 */
[----:B------:R-:W-:-:S02]  /*1780*/  WARPGROUP.DEPBAR.LE gsb0, 0x0 ;  /* 0x00008000000079c5 */ /* 0x000fc40000010000 */
[----:B------:R-:W-:-:S06]  /*1790*/  WARPGROUP.ARRIVE ;  /* 0x00000000000079c5 */ /* 0x000fcc0000000000 */
[----:B------:R-:W-:Y:S01]  /*17a0*/  HGMMA.64x64x16.F32 R24, gdesc[UR8], R24, gsb0 ;  /* 0x00e00000081879f0 */ /* 0x000fe20008000818 */
[----:B------:R-:W-:Y:S02]  /*17b0*/  UIADD3 UR8, UR6, 0x4, URZ ;  /* 0x0000000406087890 */ /* 0x000fe4000fffe03f */
[----:B------:R-:W-:Y:S01]  /*17c0*/  UIADD3 UR10, UR7, 0x4, URZ ;  /* 0x00000004070a7890 */ /* 0x000fe2000fffe03f */
[----:B------:R-:W-:Y:S01]  /*17d0*/  UMOV UR9, 0x40000040 ;  /* 0x4000004000097882 */ /* 0x000fe20000000000 */
[----:B------:R-:W-:Y:S01]  /*17e0*/  UMOV UR11, 0x40000040 ;  /* 0x40000040000b7882 */ /* 0x000fe20000000000 */
[----:B------:R-:W-:Y:S02]  /*17f0*/  WARPGROUP.DEPBAR.LE gsb0, 0x0 ;  /* 0x00008000000079c5 */ /* 0x000fe40000010000 */
        /* <DEDUP_REMOVED lines=8> */
[----:B------:R-:W-:Y:S03]  /*1880*/  HGMMA.64x64x16.F32 R24, gdesc[UR8], R24, gsb0 ;  /* 0x00e00000081879f0 */ /* 0x000fe60008000818 */
[----:B------:R-:W-:Y:S02]  /*1890*/  WARPGROUP.DEPBAR.LE gsb0, 0x0 ;  /* 0x00008000000079c5 */ /* 0x000fe40000010000 */
[----:B------:R-:W-:Y:S05]  /*18a0*/  @!P1 BRA `(.L_x_23) ;  /* 0x0000000400249947 */ /* 0x000fea0003800000 */
[----:B------:R-:W-:Y:S02]  /*18b0*/  UIADD3 UR6, UR39, 0x1, URZ ;  /* 0x0000000127067890 */ /* 0x000fe4000fffe03f */
[----:B------:R-:W-:Y:S02]  /*18c0*/  IMAD.U32 R3, RZ, RZ, UR39 ;  /* 0x00000027ff037e24 */ /* 0x000fe4000f8e00ff */
[----:B------:R-:W-:-:S04]  /*18d0*/  UISETP.NE.AND UP0, UPT, UR6, 0x9, UPT ;  /* 0x000000090600788c */ /* 0x000fc8000bf05270 */
[----:B------:R-:W-:Y:S02]  /*18e0*/  USEL UR7, URZ, 0x1, UP0 ;  /* 0x000000013f077887 */ /* 0x000fe40008000000 */
[----:B------:R-:W-:Y:S02]  /*18f0*/  USEL UR6, UR6, URZ, UP0 ;  /* 0x0000003f06067287 */ /* 0x000fe40008000000 */
[----:B------:R-:W-:-:S06]  /*1900*/  ULOP3.LUT UR7, UR38, UR7, URZ, 0x3c, !UPT ;  /* 0x0000000726077292 */ /* 0x000fcc000f8e3c3f */
[----:B------:R-:W-:-:S07]  /*1910*/  IMAD.U32 R7, RZ, RZ, UR7 ;  /* 0x00000007ff077e24 */ /* 0x000fce000f8e00ff */
.L_x_30:
[----:B------:R-:W-:Y:S05]  /*1920*/  @!P0 BRA `(.L_x_24) ;  /* 0x0000000000048947 */ /* 0x000fea0003800000 */
[----:B------:R-:W-:Y:S01]  /*1930*/  BPT.TRAP 0x1 ;  /* 0x000000040000795c */ /* 0x000fe20000300000 */
.L_x_24:
[----:B------:R-:W2:Y:S01]  /*1940*/  S2UR UR8, SR_CgaCtaId ;  /* 0x00000000000879c3 */ /* 0x000ea20000008800 */
[----:B------:R-:W-:Y:S01]  /*1950*/  UMOV UR7, 0x400 ;  /* 0x0000040000077882 */ /* 0x000fe20000000000 */
[----:B01----:R-:W-:Y:S01]  /*1960*/  IMAD.U32 R5, RZ, RZ, UR6 ;  /* 0x00000006ff057e24 */ /* 0x003fe2000f8e00ff */
[----:B------:R-:W-:Y:S01]  /*1970*/  SHF.L.U32 R4, R7, 0x1f, RZ ;  /* 0x0000001f07047819 */ /* 0x000fe200000006ff */
[----:B--2---:R-:W-:-:S06]  /*1980*/  ULEA UR7, UR8, UR7, 0x18 ;  /* 0x0000000708077291 */ /* 0x004fcc000f8ec03f */
[----:B------:R-:W-:-:S04]  /*1990*/  IMAD.U32 R6, RZ, RZ, UR7 ;  /* 0x00000007ff067e24 */ /* 0x000fc8000f8e00ff */
[----:B------:R-:W-:-:S04]  /*19a0*/  IMAD R5, R5, 0x8, R6 ;  /* 0x0000000805057824 */ /* 0x000fc800078e0206 */
[----:B------:R0:W1:Y:S01]  /*19b0*/  SYNCS.PHASECHK.TRANS64.TRYWAIT P1, [R5+URZ], R4 ;  /* 0x00000004050075a7 */ /* 0x000062000802017f */
[----:B------:R-:W-:Y:S05]  /*19c0*/  @!P0 BRA `(.L_x_25) ;  /* 0x0000000000048947 */ /* 0x000fea0003800000 */
[----:B------:R-:W-:Y:S01]  /*19d0*/  BPT.TRAP 0x1 ;  /* 0x000000040000795c */ /* 0x000fe20000300000 */
.L_x_25:
[----:B-1----:R-:W-:Y:S05]  /*19e0*/  @P1 BRA `(.L_x_26) ;  /* 0x0000000000081947 */ /* 0x002fea0003800000 */
[----:B------:R-:W1:Y:S02]  /*19f0*/  SYNCS.PHASECHK.TRANS64.TRYWAIT P1, [R5+URZ], R4 ;  /* 0x00000004050075a7 */ /* 0x000e64000802017f */
[----:B-1----:R-:W-:Y:S05]  /*1a00*/  @!P1 BRA `(.L_x_27) ;  /* 0x0000004800589947 */ /* 0x002fea0003800000 */
.L_x_26:
[----:B------:R-:W-:Y:S01]  /*1a10*/  ULEA UR7, UR6, UR4, 0xa ;  /* 0x0000000406077291 */ /* 0x000fe2000f8e503f */
[----:B------:R-:W-:Y:S01]  /*1a20*/  WARPGROUP.ARRIVE ;  /* 0x00000000000079c5 */ /* 0x000fe20000000000 */
[----:B------:R-:W-:Y:S01]  /*1a30*/  ULEA UR12, UR6, UR5, 0x9 ;  /* 0x00000005060c7291 */ /* 0x000fe2000f8e483f */
[----:B------:R-:W-:Y:S01]  /*1a40*/  UMOV UR9, 0x40000040 ;  /* 0x4000004000097882 */ /* 0x000fe20000000000 */
[----:B------:R-:W-:-:S03]  /*1a50*/  UMOV UR11, 0x40000040 ;  /* 0x40000040000b7882 */ /* 0x000fc60000000000 */
[----:B------:R-:W-:Y:S02]  /*1a60*/  UMOV UR8, UR7 ;  /* 0x0000000700087c82 */ /* 0x000fe40008000000 */
[----:B------:R-:W-:Y:S02]  /*1a70*/  UMOV UR10, UR12 ;  /* 0x0000000c000a7c82 */ /* 0x000fe40008000000 */
[----:B------:R-:W-:Y:S01]  /*1a80*/  HGMMA.64x64x16.F32 R24, gdesc[UR8], R24, gsb0 ;  /* 0x00e00000081879f0 */ /* 0x000fe20008000818 */
        /* <DEDUP_REMOVED lines=23> */
[----:B------:R-:W-:Y:S01]  /*1c00*/  BPT.TRAP 0x1 ;  /* 0x000000040000795c */ /* 0x000fe20000300000 */
.L_x_28:
[----:B------:R-:W-:-:S13]  /*1c10*/  ISETP.NE.AND P1, PT, R23, RZ, PT ;  /* 0x000000ff1700720c */ /* 0x000fda0003f25270 */
[----:B01----:R-:W-:-:S04]  /*1c20*/  @P1 IMAD R4, R3, 0x8, R6 ;  /* 0x0000000803041824 */ /* 0x003fc800078e0206 */
[----:B------:R-:W-:-:S05]  /*1c30*/  @P1 VIADD R5, R4, 0x48 ;  /* 0x0000004804051836 */ /* 0x000fca0000000000 */
[----:B------:R-:W-:-:S04]  /*1c40*/  @P1 PRMT R5, R22, 0x654, R5 ;  /* 0x0000065416051816 */ /* 0x000fc80000000005 */
[----:B------:R0:W-:Y:S01]  /*1c50*/  @P1 SYNCS.ARRIVE.TRANS64.RED.A1T0 RZ, [R5+URZ], RZ ;  /* 0x000000ff05ff19a7 */ /* 0x0001e2000810043f */
[----:B------:R-:W-:-:S13]  /*1c60*/  ISETP.GT.U32.AND P1, PT, R19, 0x1, PT ;  /* 0x000000011300780c */ /* 0x000fda0003f24070 */
[----:B0-----:R-:W-:Y:S05]  /*1c70*/  @P1 BRA `(.L_x_29) ;  /* 0x0000000000041947 */ /* 0x001fea0003800000 */
[----:B------:R-:W-:Y:S01]  /*1c80*/  BPT.TRAP 0x1 ;  /* 0x000000040000795c */ /* 0x000fe20000300000 */
.L_x_29:
[----:B------:R-:W-:Y:S01]  /*1c90*/  UIADD3 UR6, UR6, 0x1, URZ ;  /* 0x0000000106067890 */ /* 0x000fe2000fffe03f */
[C---:B------:R-:W-:Y:S01]  /*1ca0*/  ISETP.GT.AND P2, PT, R0.reuse, 0x1, PT ;  /* 0x000000010000780c */ /* 0x040fe20003f44270 */
[----:B------:R-:W-:Y:S02]  /*1cb0*/  VIADD R3, R3, 0x1 ;  /* 0x0000000103037836 */ /* 0x000fe40000000000 */
[----:B------:R-:W-:Y:S01]  /*1cc0*/  UISETP.NE.AND UP0, UPT, UR6, 0x9, UPT ;  /* 0x000000090600788c */ /* 0x000fe2000bf05270 */
[----:B------:R-:W-:Y:S02]  /*1cd0*/  VIADD R0, R0, 0xffffffff ;  /* 0xffffffff00007836 */ /* 0x000fe40000000000 */
[C---:B------:R-:W-:Y:S01]  /*1ce0*/  ISETP.NE.AND P1, PT, R3.reuse, 0x9, PT ;  /* 0x000000090300780c */ /* 0x040fe20003f25270 */
[----:B------:R-:W-:Y:S02]  /*1cf0*/  USEL UR7, URZ, 0x1, UP0 ;  /* 0x000000013f077887 */ /* 0x000fe40008000000 */
[----:B------:R-:W-:Y:S01]  /*1d00*/  USEL UR6, UR6, URZ, UP0 ;  /* 0x0000003f06067287 */ /* 0x000fe20008000000 */
[----:B------:R-:W-:-:S03]  /*1d10*/  SEL R3, R3, RZ, P1 ;  /* 0x000000ff03037207 */ /* 0x000fc60000800000 */
[----:B------:R-:W-:Y:S01]  /*1d20*/  LOP3.LUT R7, R7, UR7, RZ, 0x3c, !PT ;  /* 0x0000000707077c12 */ /* 0x000fe2000f8e3cff */
[----:B------:R-:W-:Y:S07]  /*1d30*/  @P2 BRA `(.L_x_30) ;  /* 0xfffffff800f82947 */ /* 0x000fee000383ffff */
.L_x_23:
[----:B------:R-:W2:Y:S02]  /*1d40*/  LDC R0, c[0x0][0x28c] ;  /* 0x0000a300ff007b82 */ /* 0x000ea40000000800 */
[----:B--2---:R-:W-:-:S13]  /*1d50*/  ISETP.GE.AND P1, PT, R0, 0x1, PT ;  /* 0x000000010000780c */ /* 0x004fda0003f26270 */
[----:B------:R-:W-:Y:S05]  /*1d60*/  @!P1 BRA `(.L_x_31) ;  /* 0x0000000000509947 */ /* 0x000fea0003800000 */
[----:B------:R-:W-:Y:S05]  /*1d70*/  @!P0 BRA `(.L_x_32) ;  /* 0x0000000000048947 */ /* 0x000fea0003800000 */
[----:B------:R-:W-:Y:S01]  /*1d80*/  BPT.TRAP 0x1 ;  /* 0x000000040000795c */ /* 0x000fe20000300000 */
.L_x_32:
[----:B------:R-:W-:Y:S01]  /*1d90*/  ISETP.NE.AND P0, PT, R23, RZ, PT ;  /* 0x000000ff1700720c */ /* 0x000fe20003f05270 */
[----:B------:R-:W-:Y:S01]  /*1da0*/  BSSY B0, `(.L_x_33) ;  /* 0x000000e000007945 */ /* 0x000fe20003800000 */
[----:B------:R-:W-:-:S11]  /*1db0*/  ISETP.GT.U32.AND P1, PT, R19, 0x1, PT ;  /* 0x000000011300780c */ /* 0x000fd60003f24070 */
[----:B------:R-:W-:Y:S05]  /*1dc0*/  @!P0 BRA `(.L_x_34) ;  /* 0x00000000002c8947 */ /* 0x000fea0003800000 */
[----:B------:R-:W-:-:S04]  /*1dd0*/  UISETP.LT.AND UP0, UPT, UR40, 0x1, UPT ;  /* 0x000000012800788c */ /* 0x000fc8000bf01270 */
[----:B------:R-:W-:-:S04]  /*1de0*/  USEL UR6, UR40, 0x1, UP0 ;  /* 0x0000000128067887 */ /* 0x000fc80008000000 */
[----:B------:R-:W-:-:S04]  /*1df0*/  UIADD3 UR6, UR39, UR40, -UR6 ;  /* 0x0000002827067290 */ /* 0x000fc8000fffe806 */
[----:B------:R-:W-:-:S04]  /*1e00*/  UIMAD.WIDE.U32 UR4, UR6, 0x38e38e39, URZ ;  /* 0x38e38e39060478a5 */ /* 0x000fc8000f8e003f */
[----:B------:R-:W-:-:S04]  /*1e10*/  USHF.R.U32.HI UR4, URZ, 0x1, UR5 ;  /* 0x000000013f047899 */ /* 0x000fc80008011605 */
[----:B------:R-:W-:-:S06]  /*1e20*/  UIMAD UR6, UR4, -0x9, UR6 ;  /* 0xfffffff7040678a4 */ /* 0x000fcc000f8e0206 */
[----:B------:R-:W-:-:S04]  /*1e30*/  IMAD.U32 R3, RZ, RZ, UR6 ;  /* 0x00000006ff037e24 */ /* 0x000fc8000f8e00ff */
[----:B------:R-:W-:-:S04]  /*1e40*/  IMAD R0, R3, 0x8, R6 ;  /* 0x0000000803007824 */ /* 0x000fc800078e0206 */
[----:B------:R-:W-:-:S05]  /*1e50*/  VIADD R3, R0, 0x48 ;  /* 0x0000004800037836 */ /* 0x000fca0000000000 */
[----:B------:R-:W-:-:S04]  /*1e60*/  PRMT R3, R22, 0x654, R3 ;  /* 0x0000065416037816 */ /* 0x000fc80000000003 */
[----:B------:R2:W-:Y:S03]  /*1e70*/  SYNCS.ARRIVE.TRANS64.RED.A1T0 RZ, [R3+URZ], RZ ;  /* 0x000000ff03ff79a7 */ /* 0x0005e6000810043f */
.L_x_34:
[----:B------:R-:W-:Y:S05]  /*1e80*/  BSYNC B0 ;  /* 0x0000000000007941 */ /* 0x000fea0003800000 */
.L_x_33:
[----:B------:R-:W-:Y:S05]  /*1e90*/  @P1 BRA `(.L_x_31) ;  /* 0x0000000000041947 */ /* 0x000fea0003800000 */
[----:B------:R-:W-:Y:S01]  /*1ea0*/  BPT.TRAP 0x1 ;  /* 0x000000040000795c */ /* 0x000fe20000300000 */
.L_x_31:
[----:B------:R-:W3:Y:S01]  /*1eb0*/  LDC R6, c[0x0][0x288] ;  /* 0x0000a200ff067b82 */ /* 0x000ee20000000800 */
[--C-:B------:R-:W-:Y:S01]  /*1ec0*/  SHF.R.U32.HI R0, RZ, 0x2, R18.reuse ;  /* 0x00000002ff007819 */ /* 0x100fe20000011612 */
[----:B------:R-:W-:Y:S01]  /*1ed0*/  IMAD.SHL.U32 R61, R61, 0x40, RZ ;  /* 0x000000403d3d7824 */ /* 0x000fe200078e00ff */
[----:B01----:R-:W-:Y:S01]  /*1ee0*/  SHF.R.U32.HI R5, RZ, 0x7, R18 ;  /* 0x00000007ff057819 */ /* 0x003fe20000011612 */
[----:B------:R-:W-:Y:S01]  /*1ef0*/  UIADD3 UR39, UR40, UR39, URZ ;  /* 0x0000002728277290 */ /* 0x000fe2000fffe03f */
[----:B--2---:R-:W-:Y:S01]  /*1f00*/  LOP3.LUT R3, R0, 0x7, RZ, 0xc0, !PT ;  /* 0x0000000700037812 */ /* 0x004fe200078ec0ff */
[C---:B------:R-:W-:Y:S01]  /*1f10*/  IMAD.SHL.U32 R10, R18.reuse, 0x2, RZ ;  /* 0x00000002120a7824 */ /* 0x040fe200078e00ff */
[----:B------:R-:W-:Y:S01]  /*1f20*/  LOP3.LUT R0, R5, 0x1, RZ, 0xc0, !PT ;  /* 0x0000000105007812 */ /* 0x000fe200078ec0ff */
[----:B------:R-:W-:Y:S01]  /*1f30*/  UISETP.GT.U32.AND UP0, UPT, UR39, 0x8, UPT ;  /* 0x000000082700788c */ /* 0x000fe2000bf04070 */
[C---:B------:R-:W-:Y:S01]  /*1f40*/  LOP3.LUT R5, R18.reuse, 0x3, RZ, 0xc0, !PT ;  /* 0x0000000312057812 */ /* 0x040fe200078ec0ff */
[----:B------:R-:W-:Y:S01]  /*1f50*/  ULDC UR7, c[0x0][0x284] ;  /* 0x0000a10000077ab9 */ /* 0x000fe20000000800 */
[----:B------:R-:W-:Y:S01]  /*1f60*/  LOP3.LUT R4, R18, 0x60, RZ, 0xc0, !PT ;  /* 0x0000006012047812 */ /* 0x000fe200078ec0ff */
[----:B------:R-:W-:Y:S01]  /*1f70*/  IMAD.SHL.U32 R8, R0, 0x40, RZ ;  /* 0x0000004000087824 */ /* 0x000fe200078e00ff */
[----:B------:R-:W-:Y:S01]  /*1f80*/  UISETP.LT.U32.AND UP0, UPT, UR40, 0x9, UP0 ;  /* 0x000000092800788c */ /* 0x000fe20008701070 */
[----:B------:R-:W-:Y:S01]  /*1f90*/  SHF.R.S32.HI R15, RZ, 0x1f, R59 ;  /* 0x0000001fff0f7819 */ /* 0x000fe2000001143b */
[----:B------:R-:W-:Y:S01]  /*1fa0*/  UISETP.GE.U32.AND UP1, UPT, UR40, 0x9, UPT ;  /* 0x000000092800788c */ /* 0x000fe2000bf26070 */
[----:B------:R-:W-:Y:S01]  /*1fb0*/  SHF.R.U32.HI R4, RZ, 0x1, R4 ;  /* 0x00000001ff047819 */ /* 0x000fe20000011604 */
[----:B------:R-:W-:Y:S01]  /*1fc0*/  ULDC.64 UR8, c[0x0][0x5d0] ;  /* 0x0001740000087ab9 */ /* 0x000fe20000000a00 */
[C---:B------:R-:W-:Y:S01]  /*1fd0*/  LOP3.LUT R10, R61.reuse, 0x6, R10, 0xf8, !PT ;  /* 0x000000063d0a7812 */ /* 0x040fe200078ef80a */
[----:B------:R-:W-:Y:S01]  /*1fe0*/  UIMAD.WIDE.U32 UR4, UR39, 0x38e38e39, URZ ;  /* 0x38e38e39270478a5 */ /* 0x000fe2000f8e003f */
[--C-:B------:R-:W-:Y:S01]  /*1ff0*/  IADD3 R7, RZ, -R4, -R3.reuse ;  /* 0x80000004ff077210 */ /* 0x100fe20007ffe803 */
[----:B------:R-:W-:Y:S01]  /*2000*/  USEL UR6, URZ, 0x1, !UP0 ;  /* 0x000000013f067887 */ /* 0x000fe2000c000000 */
[----:B------:R-:W-:Y:S01]  /*2010*/  LOP3.LUT R3, R8, 0x40, R3, 0xe2, !PT ;  /* 0x0000004008037812 */ /* 0x000fe200078ee203 */
[C---:B------:R-:W-:Y:S01]  /*2020*/  IMAD.WIDE R8, R60.reuse, 0x80, RZ ;  /* 0x000000803c087825 */ /* 0x040fe200078e02ff */
[----:B---3--:R-:W-:Y:S01]  /*2030*/  ISETP.GE.AND P0, PT, R61, R6, PT ;  /* 0x000000063d00720c */ /* 0x008fe20003f06270 */
[----:B------:R-:W-:Y:S01]  /*2040*/  USHF.R.U32.HI UR4, URZ, 0x1, UR5 ;  /* 0x000000013f047899 */ /* 0x000fe20008011605 */
[----:B------:R-:W-:Y:S01]  /*2050*/  SHF.R.S32.HI R11, RZ, 0x1f, R10 ;  /* 0x0000001fff0b7819 */ /* 0x000fe2000001140a */
[----:B------:R-:W-:Y:S01]  /*2060*/  IMAD R12, R5, -0x2, R6 ;  /* 0xfffffffe050c7824 */ /* 0x000fe200078e0206 */
[----:B------:R-:W-:Y:S01]  /*2070*/  ULOP3.LUT UR38, UR38, UR6, URZ, 0x3c, !UPT ;  /* 0x0000000626267292 */ /* 0x000fe2000f8e3c3f */
[----:B------:R-:W-:Y:S01]  /*2080*/  IMAD.SHL.U32 R5, R60, 0x80, RZ ;  /* 0x000000803c057824 */ /* 0x000fe200078e00ff */
[----:B------:R-:W-:Y:S01]  /*2090*/  LOP3.LUT R73, R8, R3, R4, 0xfe, !PT ;  /* 0x0000000308497212 */ /* 0x000fe200078efe04 */
[----:B------:R-:W-:Y:S01]  /*20a0*/  IMAD R6, R15, UR8, RZ ;  /* 0x000000080f067c24 */ /* 0x000fe2000f8e02ff */
[----:B------:R-:W-:Y:S01]  /*20b0*/  UIMAD UR39, UR4, -0x9, UR39 ;  /* 0xfffffff7042778a4 */ /* 0x000fe2000f8e0227 */
[----:B------:R-:W-:Y:S01]  /*20c0*/  IMAD R0, R0, -0x40, R7 ;  /* 0xffffffc000007824 */ /* 0x000fe200078e0207 */
[----:B------:R-:W-:Y:S01]  /*20d0*/  ISETP.GE.OR P0, PT, R5, UR7, P0 ;  /* 0x0000000705007c0c */ /* 0x000fe20008706670 */
[C---:B------:R-:W-:Y:S01]  /*20e0*/  IMAD R13, R59.reuse, UR9, R6 ;  /* 0x000000093b0d7c24 */ /* 0x040fe2000f8e0206 */
[----:B------:R-:W-:Y:S01]  /*20f0*/  @UP1 ULOP3.LUT UR38, UR38, 0x1, UR4, 0x78, !UPT ;  /* 0x0000000126261892 */ /* 0x000fe2000f8e7804 */
[----:B------:R-:W-:Y:S01]  /*2100*/  IMAD.WIDE.U32 R6, R59, UR8, R10 ;  /* 0x000000083b067c25 */ /* 0x000fe2000f8e000a */
[----:B------:R-:W-:-:S03]  /*2110*/  IADD3 R3, -R5, UR7, R0 ;  /* 0x0000000705037c10 */ /* 0x000fc6000fffe100 */
[----:B------:R-:W-:Y:S02]  /*2120*/  IMAD.IADD R7, R7, 0x1, R13 ;  /* 0x0000000107077824 */ /* 0x000fe400078e020d */
[----:B------:R-:W-:Y:S02]  /*2130*/  IMAD.IADD R4, R12, 0x1, -R61 ;  /* 0x000000010c047824 */ /* 0x000fe400078e0a3d */
[----:B------:R-:W-:Y:S02]  /*2140*/  IMAD.MOV.U32 R0, RZ, RZ, -0x1 ;  /* 0xffffffffff007424 */ /* 0x000fe400078e00ff */
[----:B------:R-:W-:Y:S05]  /*2150*/  @P0 BRA `(.L_x_35) ;  /* 0x0000002000a40947 */ /* 0x000fea0003800000 */
[----:B------:R-:W0:Y:S01]  /*2160*/  LDC.64 R66, c[0x0][0x5c8] ;  /* 0x00017200ff427b82 */ /* 0x000e220000000a00 */
[----:B-----5:R-:W-:Y:S01]  /*2170*/  FSETP.NEU.AND P0, PT, R57, RZ, PT ;  /* 0x000000ff3900720b */ /* 0x020fe20003f0d000 */
[----:B------:R-:W-:Y:S01]  /*2180*/  BSSY B0, `(.L_x_35) ;  /* 0x0000226000007945 */ /* 0x000fe20003800000 */
[----:B------:R-:W-:-:S04]  /*2190*/  ISETP.GT.AND P2, PT, R4, RZ, PT ;  /* 0x000000ff0400720c */ /* 0x000fc80003f44270 */
[----:B------:R-:W-:Y:S01]  /*21a0*/  ISETP.GT.AND P1, PT, R3, RZ, P2 ;  /* 0x000000ff0300720c */ /* 0x000fe20001724270 */
[-C--:B0-----:R-:W-:Y:S02]  /*21b0*/  IMAD R12, R9, R66.reuse, RZ ;  /* 0x00000042090c7224 */ /* 0x081fe400078e02ff */
[----:B------:R-:W-:-:S04]  /*21c0*/  IMAD.WIDE.U32 R60, R73, R66, R6 ;  /* 0x00000042493c7225 */ /* 0x000fc800078e0006 */
[----:B------:R-:W-:-:S04]  /*21d0*/  IMAD R5, R73, R67, R12 ;  /* 0x0000004349057224 */ /* 0x000fc800078e020c */
[----:B------:R-:W-:Y:S01]  /*21e0*/  IMAD.IADD R75, R61, 0x1, R5 ;  /* 0x000000013d4b7824 */ /* 0x000fe200078e0205 */
[----:B------:R-:W-:Y:S06]  /*21f0*/  @!P0 BRA `(.L_x_36) ;  /* 0x0000001400e88947 */ /* 0x000fec0003800000 */
[----:B------:R-:W0:Y:S01]  /*2200*/  LDC.64 R64, c[0x0][0x5b8] ;  /* 0x00016e00ff407b82 */ /* 0x000e220000000a00 */
[----:B------:R-:W-:-:S07]  /*2210*/  ULDC.64 UR4, c[0x0][0x5c0] ;  /* 0x0001700000047ab9 */ /* 0x000fce0000000a00 */
[----:B------:R-:W1:Y:S08]  /*2220*/  LDC.64 R68, c[0x0][0x5b0] ;  /* 0x00016c00ff447b82 */ /* 0x000e700000000a00 */
[----:B------:R-:W2:Y:S01]  /*2230*/  LDC.64 R70, c[0x0][0x5a8] ;  /* 0x00016a00ff467b82 */ /* 0x000ea20000000a00 */
[-C--:B0-----:R-:W-:Y:S02]  /*2240*/  IMAD R6, R15, R64.reuse, RZ ;  /* 0x000000400f067224 */ /* 0x081fe400078e02ff */
[----:B------:R-:W-:-:S04]  /*2250*/  IMAD.WIDE.U32 R62, R59, R64, R10 ;  /* 0x000000403b3e7225 */ /* 0x000fc800078e000a */
[----:B------:R-:W-:Y:S02]  /*2260*/  IMAD R61, R59, R65, R6 ;  /* 0x000000413b3d7224 */ /* 0x000fe400078e0206 */
[-C--:B-1----:R-:W-:Y:S02]  /*2270*/  IMAD R8, R9, R68.reuse, RZ ;  /* 0x0000004409087224 */ /* 0x082fe400078e02ff */
[----:B------:R-:W-:Y:S02]  /*2280*/  IMAD.IADD R13, R63, 0x1, R61 ;  /* 0x000000013f0d7824 */ /* 0x000fe400078e023d */
[----:B------:R-:W-:Y:S02]  /*2290*/  IMAD.MOV.U32 R12, RZ, RZ, R62 ;  /* 0x000000ffff0c7224 */ /* 0x000fe400078e003e */
[C---:B------:R-:W-:Y:S02]  /*22a0*/  IMAD R65, R73.reuse, R69, R8 ;  /* 0x0000004549417224 */ /* 0x040fe400078e0208 */
[----:B------:R-:W-:-:S04]  /*22b0*/  IMAD.WIDE.U32 R6, R73, R68, R12 ;  /* 0x0000004449067225 */ /* 0x000fc800078e000c */
[----:B------:R-:W-:Y:S01]  /*22c0*/  IMAD.IADD R5, R7, 0x1, R65 ;  /* 0x0000000107057824 */ /* 0x000fe200078e0241 */
[----:B--2---:R-:W-:-:S04]  /*22d0*/  LEA R14, P0, R6, R70, 0x1 ;  /* 0x00000046060e7211 */ /* 0x004fc800078008ff */
[----:B------:R-:W-:-:S05]  /*22e0*/  LEA.HI.X R15, R6, R71, R5, 0x1, P0 ;  /* 0x00000047060f7211 */ /* 0x000fca00000f0c05 */
[----:B------:R0:W2:Y:S01]  /*22f0*/  @P1 LDG.E.LTC128B.U16 R5, desc[UR36][R14.64] ;  /* 0x000000240e051981 */ /* 0x0000a2000c1e1520 */
[----:B------:R-:W-:Y:S01]  /*2300*/  IMAD.WIDE.U32 R6, R73, R68, R10 ;  /* 0x0000004449067225 */ /* 0x000fe200078e000a */
[----:B------:R-:W-:Y:S03]  /*2310*/  BSSY B1, `(.L_x_37) ;  /* 0x0000013000017945 */ /* 0x000fe60003800000 */
[----:B------:R-:W-:Y:S02]  /*2320*/  IMAD.IADD R7, R65, 0x1, R7 ;  /* 0x0000000141077824 */ /* 0x000fe400078e0207 */
[----:B------:R-:W-:Y:S01]  /*2330*/  IMAD.WIDE.U32 R20, R59, R64, R6 ;  /* 0x000000403b147225 */ /* 0x000fe200078e0006 */
[----:B0-----:R-:W-:-:S03]  /*2340*/  SHF.L.U64.HI R15, R68, 0x3, R69 ;  /* 0x00000003440f7819 */ /* 0x001fc60000010245 */
[----:B------:R-:W-:Y:S01]  /*2350*/  IMAD.IADD R7, R61, 0x1, R21 ;  /* 0x000000013d077824 */ /* 0x000fe200078e0215 */
[----:B------:R-:W-:Y:S01]  /*2360*/  LEA R6, P4, R20, R70, 0x1 ;  /* 0x0000004614067211 */ /* 0x000fe200078808ff */
[----:B------:R-:W-:-:S03]  /*2370*/  IMAD.SHL.U32 R14, R68, 0x8, RZ ;  /* 0x00000008440e7824 */ /* 0x000fc600078e00ff */
[----:B------:R-:W-:Y:S01]  /*2380*/  LEA.HI.X R7, R20, R71, R7, 0x1, P4 ;  /* 0x0000004714077211 */ /* 0x000fe200020f0c07 */
[----:B--2---:R-:W-:-:S05]  /*2390*/  HADD2.F32 R8, -RZ, R5.H0_H0 ;  /* 0x20000005ff087230 */ /* 0x004fca0000004100 */
[----:B------:R-:W-:Y:S01]  /*23a0*/  FMUL R9, R8, R57 ;  /* 0x0000003908097220 */ /* 0x000fe20000400000 */
[----:B------:R-:W-:-:S03]  /*23b0*/  LEA R8, P0, R60, UR4, 0x1 ;  /* 0x000000043c087c11 */ /* 0x000fc6000f8008ff */
[----:B------:R-:W-:Y:S01]  /*23c0*/  FFMA R24, R24, R56, R9 ;  /* 0x0000003818187223 */ /* 0x000fe20000000009 */
[----:B------:R-:W-:Y:S02]  /*23d0*/  LEA.HI.X R9, R60, UR5, R75, 0x1, P0 ;  /* 0x000000053c097c11 */ /* 0x000fe400080f0c4b */
[----:B------:R-:W-:Y:S02]  /*23e0*/  ISETP.GT.AND P0, PT, R4, 0x1, PT ;  /* 0x000000010400780c */ /* 0x000fe40003f04270 */
[----:B------:R-:W-:Y:S02]  /*23f0*/  F2FP.F16.F32.PACK_AB R24, RZ, R24 ;  /* 0x00000018ff18723e */ /* 0x000fe400000000ff */
[----:B------:R-:W-:-:S03]  /*2400*/  ISETP.GT.AND P3, PT, R3, RZ, P0 ;  /* 0x000000ff0300720c */ /* 0x000fc60000764270 */
[----:B------:R0:W-:Y:S10]  /*2410*/  @P1 STG.E.U16 desc[UR36][R8.64], R24 ;  /* 0x0000001808001986 */ /* 0x0001f4000c101524 */
[----:B------:R-:W-:Y:S05]  /*2420*/  @!P3 BRA `(.L_x_38) ;  /* 0x000000000004b947 */ /* 0x000fea0003800000 */
[----:B------:R1:W5:Y:S02]  /*2430*/  LDG.E.LTC128B.U16 R5, desc[UR36][R6.64+0x2] ;  /* 0x0000022406057981 */ /* 0x000364000c1e1520 */
.L_x_38:
[----:B------:R-:W-:Y:S05]  /*2440*/  BSYNC B1 ;  /* 0x0000000000017941 */ /* 0x000fea0003800000 */
.L_x_37:
[----:B-----5:R-:W-:Y:S01]  /*2450*/  HADD2.F32 R12, -RZ, R5.H0_H0 ;  /* 0x20000005ff0c7230 */ /* 0x020fe20000004100 */
[----:B------:R-:W-:Y:S01]  /*2460*/  ISETP.GT.AND P2, PT, R3, 0x8, P2 ;  /* 0x000000080300780c */ /* 0x000fe20001744270 */
[----:B------:R-:W-:Y:S01]  /*2470*/  IMAD.WIDE.U32 R20, R73, R68, R14 ;  /* 0x0000004449147225 */ /* 0x000fe200078e000e */
[----:B0-----:R-:W-:-:S03]  /*2480*/  PRMT R24, R5, 0x7610, R24 ;  /* 0x0000761005187816 */ /* 0x001fc60000000018 */
[----:B------:R-:W-:Y:S01]  /*2490*/  FMUL R12, R12, R57 ;  /* 0x000000390c0c7220 */ /* 0x000fe20000400000 */
[----:B------:R-:W-:Y:S01]  /*24a0*/  IMAD.IADD R65, R65, 0x1, R21 ;  /* 0x0000000141417824 */ /* 0x000fe200078e0215 */
[----:B------:R-:W-:Y:S02]  /*24b0*/  IADD3 R62, P1, R62, R20, RZ ;  /* 0x000000143e3e7210 */ /* 0x000fe40007f3e0ff */
[----:B------:R-:W-:-:S03]  /*24c0*/  FFMA R12, R25, R56, R12 ;  /* 0x00000038190c7223 */ /* 0x000fc6000000000c */
[----:B------:R-:W-:Y:S01]  /*24d0*/  IMAD.X R13, R65, 0x1, R13, P1 ;  /* 0x00000001410d7824 */ /* 0x000fe200008e060d */
[C---:B------:R-:W-:Y:S02]  /*24e0*/  LEA R14, P1, R62.reuse, R70, 0x1 ;  /* 0x000000463e0e7211 */ /* 0x040fe400078208ff */
[----:B------:R-:W-:Y:S02]  /*24f0*/  F2FP.F16.F32.PACK_AB R12, RZ, R12 ;  /* 0x0000000cff0c723e */ /* 0x000fe400000000ff */
[----:B------:R-:W-:Y:S02]  /*2500*/  LEA.HI.X R15, R62, R71, R13, 0x1, P1 ;  /* 0x000000473e0f7211 */ /* 0x000fe400008f0c0d */
[----:B------:R-:W-:-:S05]  /*2510*/  PRMT R21, R12, 0x7610, R21 ;  /* 0x000076100c157816 */ /* 0x000fca0000000015 */
[----:B------:R0:W-:Y:S04]  /*2520*/  @P3 STG.E.U16 desc[UR36][R8.64+0x2], R21 ;  /* 0x0000021508003986 */ /* 0x0001e8000c101524 */
[----:B------:R-:W2:Y:S01]  /*2530*/  @P2 LDG.E.LTC128B.U16 R24, desc[UR36][R14.64] ;  /* 0x000000240e182981 */ /* 0x000ea2000c1e1520 */
[----:B------:R-:W-:Y:S01]  /*2540*/  IADD3 R20, P1, R10, R20, RZ ;  /* 0x000000140a147210 */ /* 0x000fe20007f3e0ff */
[----:B------:R-:W-:Y:S01]  /*2550*/  BSSY B1, `(.L_x_39) ;  /* 0x0000011000017945 */ /* 0x000fe20003800000 */
[C---:B------:R-:W-:Y:S02]  /*2560*/  SHF.L.U64.HI R13, R66.reuse, 0x4, R67 ;  /* 0x00000004420d7819 */ /* 0x040fe40000010243 */
[----:B------:R-:W-:Y:S01]  /*2570*/  ISETP.GT.AND P0, PT, R3, 0x8, P0 ;  /* 0x000000080300780c */ /* 0x000fe20000704270 */
[----:B0-----:R-:W-:Y:S01]  /*2580*/  IMAD.X R21, R11, 0x1, R65, P1 ;  /* 0x000000010b157824 */ /* 0x001fe200008e0641 */
[----:B------:R-:W-:Y:S01]  /*2590*/  LEA R12, P1, R66, R8, 0x4 ;  /* 0x00000008420c7211 */ /* 0x000fe200078220ff */
[----:B------:R-:W-:-:S04]  /*25a0*/  IMAD.WIDE.U32 R20, R59, R64, R20 ;  /* 0x000000403b147225 */ /* 0x000fc800078e0014 */
[----:B------:R-:W-:Y:S02]  /*25b0*/  IMAD.X R13, R13, 0x1, R9, P1 ;  /* 0x000000010d0d7824 */ /* 0x000fe400008e0609 */
[----:B------:R-:W-:Y:S02]  /*25c0*/  IMAD.IADD R11, R61, 0x1, R21 ;  /* 0x000000013d0b7824 */ /* 0x000fe400078e0215 */
[----:B--2---:R-:W-:-:S05]  /*25d0*/  HADD2.F32 R10, -RZ, R24.H0_H0 ;  /* 0x20000018ff0a7230 */ /* 0x004fca0000004100 */
[----:B------:R-:W-:Y:S01]  /*25e0*/  FMUL R5, R10, R57 ;  /* 0x000000390a057220 */ /* 0x000fe20000400000 */
[----:B------:R-:W-:-:S03]  /*25f0*/  LEA R10, P3, R20, R70, 0x1 ;  /* 0x00000046140a7211 */ /* 0x000fc600078608ff */
[----:B------:R-:W-:Y:S01]  /*2600*/  FFMA R5, R26, R56, R5 ;  /* 0x000000381a057223 */ /* 0x000fe20000000005 */
[----:B------:R-:W-:-:S04]  /*2610*/  LEA.HI.X R11, R20, R71, R11, 0x1, P3 ;  /* 0x00000047140b7211 */ /* 0x000fc800018f0c0b */
[----:B------:R-:W-:-:S05]  /*2620*/  F2FP.F16.F32.PACK_AB R5, RZ, R5 ;  /* 0x00000005ff05723e */ /* 0x000fca00000000ff */
[----:B------:R0:W-:Y:S01]  /*2630*/  @P2 STG.E.U16 desc[UR36][R12.64], R5 ;  /* 0x000000050c002986 */ /* 0x0001e2000c101524 */
[----:B------:R-:W-:Y:S05]  /*2640*/  @!P0 BRA `(.L_x_40) ;  /* 0x0000000000048947 */ /* 0x000fea0003800000 */
[----:B------:R2:W5:Y:S02]  /*2650*/  LDG.E.LTC128B.U16 R24, desc[UR36][R10.64+0x2] ;  /* 0x000002240a187981 */ /* 0x000564000c1e1520 */
.L_x_40:
[----:B------:R-:W-:Y:S05]  /*2660*/  BSYNC B1 ;  /* 0x0000000000017941 */ /* 0x000fea0003800000 */
.L_x_39:
[----:B-----5:R-:W-:Y:S01]  /*2670*/  HADD2.F32 R14, -RZ, R24.H0_H0 ;  /* 0x20000018ff0e7230 */ /* 0x020fe20000004100 */
[----:B------:R-:W-:Y:S01]  /*2680*/  ISETP.GT.AND P1, PT, R4, 0x8, PT ;  /* 0x000000080400780c */ /* 0x000fe20003f24270 */
[----:B------:R-:W-:Y:S03]  /*2690*/  BSSY B1, `(.L_x_41) ;  /* 0x0000008000017945 */ /* 0x000fe60003800000 */
[----:B------:R-:W-:Y:S01]  /*26a0*/  FMUL R14, R14, R57 ;  /* 0x000000390e0e7220 */ /* 0x000fe20000400000 */
[----:B------:R-:W-:-:S03]  /*26b0*/  ISETP.GT.AND P2, PT, R3, RZ, P1 ;  /* 0x000000ff0300720c */ /* 0x000fc60000f44270 */
[----:B------:R-:W-:-:S05]  /*26c0*/  FFMA R14, R27, R56, R14 ;  /* 0x000000381b0e7223 */ /* 0x000fca000000000e */
[----:B------:R-:W-:-:S05]  /*26d0*/  F2FP.F16.F32.PACK_AB R14, RZ, R14 ;  /* 0x0000000eff0e723e */ /* 0x000fca00000000ff */
[----:B------:R3:W-:Y:S01]  /*26e0*/  @P0 STG.E.U16 desc[UR36][R12.64+0x2], R14 ;  /* 0x0000020e0c000986 */ /* 0x0007e2000c101524 */
[----:B------:R-:W-:Y:S05]  /*26f0*/  @!P2 BRA `(.L_x_42) ;  /* 0x000000000004a947 */ /* 0x000fea0003800000 */
[----:B------:R4:W5:Y:S02]  /*2700*/  LDG.E.LTC128B.U16 R24, desc[UR36][R6.64+0x10] ;  /* 0x0000102406187981 */ /* 0x000964000c1e1520 */
.L_x_42:
[----:B------:R-:W-:Y:S05]  /*2710*/  BSYNC B1 ;  /* 0x0000000000017941 */ /* 0x000fea0003800000 */
.L_x_41:
[----:B---3-5:R-:W-:Y:S01]  /*2720*/  HADD2.F32 R14, -RZ, R24.H0_H0 ;  /* 0x20000018ff0e7230 */ /* 0x028fe20000004100 */
[----:B------:R-:W-:Y:S01]  /*2730*/  ISETP.GT.AND P0, PT, R4, 0x9, PT ;  /* 0x000000090400780c */ /* 0x000fe20003f04270 */
[----:B------:R-:W-:Y:S03]  /*2740*/  BSSY B1, `(.L_x_43) ;  /* 0x0000008000017945 */ /* 0x000fe60003800000 */
[----:B0-----:R-:W-:Y:S01]  /*2750*/  FMUL R5, R14, R57 ;  /* 0x000000390e057220 */ /* 0x001fe20000400000 */
[----:B------:R-:W-:-:S03]  /*2760*/  ISETP.GT.AND P3, PT, R3, RZ, P0 ;  /* 0x000000ff0300720c */ /* 0x000fc60000764270 */
[----:B------:R-:W-:-:S05]  /*2770*/  FFMA R5, R28, R56, R5 ;  /* 0x000000381c057223 */ /* 0x000fca0000000005 */
[----:B------:R-:W-:-:S05]  /*2780*/  F2FP.F16.F32.PACK_AB R5, RZ, R5 ;  /* 0x00000005ff05723e */ /* 0x000fca00000000ff */
[----:B------:R0:W-:Y:S01]  /*2790*/  @P2 STG.E.U16 desc[UR36][R8.64+0x10], R5 ;  /* 0x0000100508002986 */ /* 0x0001e2000c101524 */
[----:B------:R-:W-:Y:S05]  /*27a0*/  @!P3 BRA `(.L_x_44) ;  /* 0x000000000004b947 */ /* 0x000fea0003800000 */
[----:B------:R3:W5:Y:S02]  /*27b0*/  LDG.E.LTC128B.U16 R24, desc[UR36][R6.64+0x12] ;  /* 0x0000122406187981 */ /* 0x000764000c1e1520 */
.L_x_44:
[----:B------:R-:W-:Y:S05]  /*27c0*/  BSYNC B1 ;  /* 0x0000000000017941 */ /* 0x000fea0003800000 */
.L_x_43:
[----:B-----5:R-:W-:Y:S01]  /*27d0*/  HADD2.F32 R14, -RZ, R24.H0_H0 ;  /* 0x20000018ff0e7230 */ /* 0x020fe20000004100 */
[----:B------:R-:W-:Y:S01]  /*27e0*/  ISETP.GT.AND P1, PT, R3, 0x8, P1 ;  /* 0x000000080300780c */ /* 0x000fe20000f24270 */
[----:B------:R-:W-:Y:S03]  /*27f0*/  BSSY B1, `(.L_x_45) ;  /* 0x0000007000017945 */ /* 0x000fe60003800000 */
[----:B------:R-:W-:-:S04]  /*2800*/  FMUL R14, R14, R57 ;  /* 0x000000390e0e7220 */ /* 0x000fc80000400000 */
[----:B------:R-:W-:-:S05]  /*2810*/  FFMA R14, R29, R56, R14 ;  /* 0x000000381d0e7223 */ /* 0x000fca000000000e */
[----:B------:R-:W-:-:S05]  /*2820*/  F2FP.F16.F32.PACK_AB R14, RZ, R14 ;  /* 0x0000000eff0e723e */ /* 0x000fca00000000ff */
[----:B------:R0:W-:Y:S01]  /*2830*/  @P3 STG.E.U16 desc[UR36][R8.64+0x12], R14 ;  /* 0x0000120e08003986 */ /* 0x0001e2000c101524 */
[----:B------:R-:W-:Y:S05]  /*2840*/  @!P1 BRA `(.L_x_46) ;  /* 0x0000000000049947 */ /* 0x000fea0003800000 */
[----:B------:R0:W5:Y:S02]  /*2850*/  LDG.E.LTC128B.U16 R24, desc[UR36][R10.64+0x10] ;  /* 0x000010240a187981 */ /* 0x000164000c1e1520 */
.L_x_46:
[----:B------:R-:W-:Y:S05]  /*2860*/  BSYNC B1 ;  /* 0x0000000000017941 */ /* 0x000fea0003800000 */
.L_x_45:
[----:B0----5:R-:W-:Y:S01]  /*2870*/  HADD2.F32 R14, -RZ, R24.H0_H0 ;  /* 0x20000018ff0e7230 */ /* 0x021fe20000004100 */
        /* <DEDUP_REMOVED lines=8> */
.L_x_48:
[----:B------:R-:W-:Y:S05]  /*2900*/  BSYNC B1 ;  /* 0x0000000000017941 */ /* 0x000fea0003800000 */
.L_x_47:
        /* <DEDUP_REMOVED lines=10> */
.L_x_50:
[----:B------:R-:W-:Y:S05]  /*29b0*/  BSYNC B1 ;  /* 0x0000000000017941 */ /* 0x000fea0003800000 */
.L_x_49:
[----:B0----5:R-:W-:Y:S01]  /*29c0*/  HADD2.F32 R14, -RZ, R24.H0_H0 ;  /* 0x20000018ff0e7230 */ /* 0x021fe20000004100 */
        /* <DEDUP_REMOVED lines=9> */
.L_x_52:
[----:B------:R-:W-:Y:S05]  /*2a60*/  BSYNC B1 ;  /* 0x0000000000017941 */ /* 0x000fea0003800000 */
.L_x_51:
        /* <DEDUP_REMOVED lines=9> */
.L_x_54:
[----:B------:R-:W-:Y:S05]  /*2b00*/  BSYNC B1 ;  /* 0x0000000000017941 */ /* 0x000fea0003800000 */
.L_x_53:
        /* <DEDUP_REMOVED lines=9> */
.L_x_56:
[----:B------:R-:W-:Y:S05]  /*2ba0*/  BSYNC B1 ;  /* 0x0000000000017941 */ /* 0x000fea0003800000 */
.L_x_55:
        /* <DEDUP_REMOVED lines=10> */
.L_x_58:
[----:B------:R-:W-:Y:S05]  /*2c50*/  BSYNC B1 ;  /* 0x0000000000017941 */ /* 0x000fea0003800000 */
.L_x_57:
        /* <DEDUP_REMOVED lines=10> */
.L_x_60:
[----:B------:R-:W-:Y:S05]  /*2d00*/  BSYNC B1 ;  /* 0x0000000000017941 */ /* 0x000fea0003800000 */
.L_x_59:
        /* <DEDUP_REMOVED lines=9> */
.L_x_62:
[----:B------:R-:W-:Y:S05]  /*2da0*/  BSYNC B1 ;  /* 0x0000000000017941 */ /* 0x000fea0003800000 */
.L_x_61:
        /* <DEDUP_REMOVED lines=9> */
.L_x_64:
[----:B------:R-:W-:Y:S05]  /*2e40*/  BSYNC B1 ;  /* 0x0000000000017941 */ /* 0x000fea0003800000 */
.L_x_63:
        /* <DEDUP_REMOVED lines=10> */
.L_x_66:
[----:B------:R-:W-:Y:S05]  /*2ef0*/  BSYNC B1 ;  /* 0x0000000000017941 */ /* 0x000fea0003800000 */
.L_x_65:
        /* <DEDUP_REMOVED lines=10> */
.L_x_68:
[----:B------:R-:W-:Y:S05]  /*2fa0*/  BSYNC B1 ;  /* 0x0000000000017941 */ /* 0x000fea0003800000 */
.L_x_67:
        /* <DEDUP_REMOVED lines=9> */
.L_x_70:
[----:B------:R-:W-:Y:S05]  /*3040*/  BSYNC B1 ;  /* 0x0000000000017941 */ /* 0x000fea0003800000 */
.L_x_69:
        /* <DEDUP_REMOVED lines=9> */
.L_x_72:
[----:B------:R-:W-:Y:S05]  /*30e0*/  BSYNC B1 ;  /* 0x0000000000017941 */ /* 0x000fea0003800000 */
.L_x_71:
        /* <DEDUP_REMOVED lines=10> */
.L_x_74:
[----:B------:R-:W-:Y:S05]  /*3190*/  BSYNC B1 ;  /* 0x0000000000017941 */ /* 0x000fea0003800000 */
.L_x_73:
        /* <DEDUP_REMOVED lines=10> */
.L_x_76:
[----:B------:R-:W-:Y:S05]  /*3240*/  BSYNC B1 ;  /* 0x0000000000017941 */ /* 0x000fea0003800000 */
.L_x_75:
        /* <DEDUP_REMOVED lines=9> */
.L_x_78:
[----:B------:R-:W-:Y:S05]  /*32e0*/  BSYNC B1 ;  /* 0x0000000000017941 */ /* 0x000fea0003800000 */
.L_x_77:
        /* <DEDUP_REMOVED lines=9> */
.L_x_80:
[----:B------:R-:W-:Y:S05]  /*3380*/  BSYNC B1 ;  /* 0x0000000000017941 */ /* 0x000fea0003800000 */
.L_x_79:
        /* <DEDUP_REMOVED lines=10> */
.L_x_82:
[----:B------:R-:W-:Y:S05]  /*3430*/  BSYNC B1 ;  /* 0x0000000000017941 */ /* 0x000fea0003800000 */
.L_x_81:
        /* <DEDUP_REMOVED lines=10> */
.L_x_84:
[----:B------:R-:W-:Y:S05]  /*34e0*/  BSYNC B1 ;  /* 0x0000000000017941 */ /* 0x000fea0003800000 */
.L_x_83:
        /* <DEDUP_REMOVED lines=9> */
.L_x_86:
[----:B------:R-:W-:Y:S05]  /*3580*/  BSYNC B1 ;  /* 0x0000000000017941 */ /* 0x000fea0003800000 */
.L_x_85:
        /* <DEDUP_REMOVED lines=9> */
.L_x_88:
[----:B------:R-:W-:Y:S05]  /*3620*/  BSYNC B1 ;  /* 0x0000000000017941 */ /* 0x000fea0003800000 */
.L_x_87:
        /* <DEDUP_REMOVED lines=10> */
.L_x_90:
[----:B------:R-:W-:Y:S05]  /*36d0*/  BSYNC B1 ;  /* 0x0000000000017941 */ /* 0x000fea0003800000 */
.L_x_89:
[----:B0----5:R-:W-:Y:S01]  /*36e0*/  HADD2.F32 R14, -RZ, R24.H0_H0 ;  /* 0x20000018ff0e7230 */ /* 0x021fe20000004100 */
[----:B------:R-:W-:Y:S01]  /*36f0*/  ISETP.GT.AND P0, PT, R4, 0x39, PT ;  /* 0x000000390400780c */ /* 0x000fe20003f04270 */
[----:B------:R-:W-:Y:S01]  /*3700*/  @P2 IMAD.MOV.U32 R4, RZ, RZ, R8 ;  /* 0x000000ffff042224 */ /* 0x000fe200078e0008 */
[----:B------:R-:W-:Y:S02]  /*3710*/  BSSY B1, `(.L_x_91) ;  /* 0x000000a000017945 */ /* 0x000fe40003800000 */
[----:B------:R-:W-:Y:S01]  /*3720*/  FMUL R5, R14, R57 ;  /* 0x000000390e057220 */ /* 0x000fe20000400000 */
[----:B------:R-:W-:-:S03]  /*3730*/  ISETP.GT.AND P3, PT, R3, RZ, P0 ;  /* 0x000000ff0300720c */ /* 0x000fc60000764270 */
[----:B------:R-:W-:-:S05]  /*3740*/  FFMA R5, R52, R56, R5 ;  /* 0x0000003834057223 */ /* 0x000fca0000000005 */
[----:B------:R-:W-:-:S04]  /*3750*/  F2FP.F16.F32.PACK_AB R5, RZ, R5 ;  /* 0x00000005ff05723e */ /* 0x000fc800000000ff */
[----:B------:R-:W-:Y:S01]  /*3760*/  PRMT R14, R5, 0x7610, R14 ;  /* 0x00007610050e7816 */ /* 0x000fe2000000000e */
[----:B------:R-:W-:-:S05]  /*3770*/  @P2 IMAD.MOV.U32 R5, RZ, RZ, R9 ;  /* 0x000000ffff052224 */ /* 0x000fca00078e0009 */
[----:B------:R0:W-:Y:S01]  /*3780*/  @P2 STG.E.U16 desc[UR36][R4.64+0x70], R14 ;  /* 0x0000700e04002986 */ /* 0x0001e2000c101524 */
[----:B------:R-:W-:Y:S05]  /*3790*/  @!P3 BRA `(.L_x_92) ;  /* 0x000000000004b947 */ /* 0x000fea0003800000 */
[----:B------:R0:W5:Y:S02]  /*37a0*/  LDG.E.LTC128B.U16 R24, desc[UR36][R6.64+0x72] ;  /* 0x0000722406187981 */ /* 0x000164000c1e1520 */
.L_x_92:
[----:B------:R-:W-:Y:S05]  /*37b0*/  BSYNC B1 ;  /* 0x0000000000017941 */ /* 0x000fea0003800000 */
.L_x_91:
        /* <DEDUP_REMOVED lines=9> */
.L_x_94:
[----:B------:R-:W-:Y:S05]  /*3850*/  BSYNC B1 ;  /* 0x0000000000017941 */ /* 0x000fea0003800000 */
.L_x_93:
[----:B0----5:R-:W-:Y:S01]  /*3860*/  HADD2.F32 R4, -RZ, R24.H0_H0 ;  /* 0x20000018ff047230 */ /* 0x021fe20000004100 */
[----:B------:R-:W-:Y:S01]  /*3870*/  ISETP.GT.AND P0, PT, R3, 0x8, P0 ;  /* 0x000000080300780c */ /* 0x000fe20000704270 */
[----:B------:R-:W-:Y:S03]  /*3880*/  BSSY B1, `(.L_x_95) ;  /* 0x000000a000017945 */ /* 0x000fe60003800000 */
[----:B------:R-:W-:Y:S01]  /*3890*/  FMUL R5, R4, R57 ;  /* 0x0000003904057220 */ /* 0x000fe20000400000 */
[----:B------:R-:W-:-:S03]  /*38a0*/  @P1 IMAD.MOV.U32 R4, RZ, RZ, R12 ;  /* 0x000000ffff041224 */ /* 0x000fc600078e000c */
[----:B------:R-:W-:-:S05]  /*38b0*/  FFMA R5, R54, R56, R5 ;  /* 0x0000003836057223 */ /* 0x000fca0000000005 */
[----:B------:R-:W-:-:S04]  /*38c0*/  F2FP.F16.F32.PACK_AB R5, RZ, R5 ;  /* 0x00000005ff05723e */ /* 0x000fc800000000ff */
[----:B-1-34-:R-:W-:Y:S01]  /*38d0*/  PRMT R6, R5, 0x7610, R6 ;  /* 0x0000761005067816 */ /* 0x01afe20000000006 */
[----:B------:R-:W-:-:S05]  /*38e0*/  @P1 IMAD.MOV.U32 R5, RZ, RZ, R13 ;  /* 0x000000ffff051224 */ /* 0x000fca00078e000d */
[----:B------:R0:W-:Y:S01]  /*38f0*/  @P1 STG.E.U16 desc[UR36][R4.64+0x70], R6 ;  /* 0x0000700604001986 */ /* 0x0001e2000c101524 */
[----:B------:R-:W-:Y:S05]  /*3900*/  @!P0 BRA `(.L_x_96) ;  /* 0x0000000000048947 */ /* 0x000fea0003800000 */
[----:B------:R1:W5:Y:S02]  /*3910*/  LDG.E.LTC128B.U16 R24, desc[UR36][R10.64+0x72] ;  /* 0x000072240a187981 */ /* 0x000364000c1e1520 */
.L_x_96:
[----:B------:R-:W-:Y:S05]  /*3920*/  BSYNC B1 ;  /* 0x0000000000017941 */ /* 0x000fea0003800000 */
.L_x_95:
[----:B------:R-:W-:Y:S05]  /*3930*/  @!P0 BRA `(.L_x_97) ;  /* 0x0000000800a88947 */ /* 0x000fea0003800000 */
[----:B-----5:R-:W-:-:S05]  /*3940*/  HADD2.F32 R24, -RZ, R24.H0_H0 ;  /* 0x20000018ff187230 */ /* 0x020fca0000004100 */
[----:B------:R-:W-:-:S04]  /*3950*/  FMUL R24, R24, R57 ;  /* 0x0000003918187220 */ /* 0x000fc80000400000 */
[----:B------:R-:W-:-:S05]  /*3960*/  FFMA R24, R55, R56, R24 ;  /* 0x0000003837187223 */ /* 0x000fca0000000018 */
[----:B------:R-:W-:-:S05]  /*3970*/  F2FP.F16.F32.PACK_AB R24, RZ, R24 ;  /* 0x00000018ff18723e */ /* 0x000fca00000000ff */
[----:B------:R3:W-:Y:S01]  /*3980*/  STG.E.U16 desc[UR36][R12.64+0x72], R24 ;  /* 0x000072180c007986 */ /* 0x0007e2000c101524 */
[----:B------:R-:W-:Y:S05]  /*3990*/  BRA `(.L_x_97) ;  /* 0x0000000800907947 */ /* 0x000fea0003800000 */
.L_x_36:
[----:B------:R-:W-:Y:S01]  /*39a0*/  ISETP.GT.AND P0, PT, R4, 0x1, PT ;  /* 0x000000010400780c */ /* 0x000fe20003f04270 */
[----:B------:R-:W-:Y:S01]  /*39b0*/  ULDC.64 UR4, c[0x0][0x5c0] ;  /* 0x0001700000047ab9 */ /* 0x000fe20000000a00 */
[-C--:B------:R-:W-:Y:S01]  /*39c0*/  FMUL R24, R24, R56.reuse ;  /* 0x0000003818187220 */ /* 0x080fe20000400000 */
[-C--:B------:R-:W-:Y:S01]  /*39d0*/  FMUL R25, R25, R56.reuse ;  /* 0x0000003819197220 */ /* 0x080fe20000400000 */
[----:B------:R-:W-:Y:S01]  /*39e0*/  ISETP.GT.AND P3, PT, R3, RZ, P0 ;  /* 0x000000ff0300720c */ /* 0x000fe20000764270 */
[-C--:B------:R-:W-:Y:S01]  /*39f0*/  FMUL R26, R26, R56.reuse ;  /* 0x000000381a1a7220 */ /* 0x080fe20000400000 */
[----:B------:R-:W-:Y:S01]  /*3a00*/  LEA R6, P4, R60, UR4, 0x1 ;  /* 0x000000043c067c11 */ /* 0x000fe2000f8808ff */
[----:B------:R-:W-:Y:S01]  /*3a10*/  FMUL R27, R27, R56 ;  /* 0x000000381b1b7220 */ /* 0x000fe20000400000 */
[----:B------:R-:W-:Y:S01]  /*3a20*/  F2FP.F16.F32.PACK_AB R24, RZ, R24 ;  /* 0x00000018ff18723e */ /* 0x000fe200000000ff */
[-C--:B------:R-:W-:Y:S01]  /*3a30*/  FMUL R28, R28, R56.reuse ;  /* 0x000000381c1c7220 */ /* 0x080fe20000400000 */
[----:B------:R-:W-:Y:S01]  /*3a40*/  LEA.HI.X R7, R60, UR5, R75, 0x1, P4 ;  /* 0x000000053c077c11 */ /* 0x000fe2000a0f0c4b */
[-C--:B------:R-:W-:Y:S01]  /*3a50*/  FMUL R29, R29, R56.reuse ;  /* 0x000000381d1d7220 */ /* 0x080fe20000400000 */
[----:B------:R-:W-:Y:S01]  /*3a60*/  F2FP.F16.F32.PACK_AB R25, RZ, R25 ;  /* 0x00000019ff19723e */ /* 0x000fe200000000ff */
[-C--:B------:R-:W-:Y:S01]  /*3a70*/  FMUL R30, R30, R56.reuse ;  /* 0x000000381e1e7220 */ /* 0x080fe20000400000 */
[----:B------:R-:W-:Y:S01]  /*3a80*/  SHF.L.U64.HI R67, R66, 0x4, R67 ;  /* 0x0000000442437819 */ /* 0x000fe20000010243 */
[----:B------:R-:W-:Y:S01]  /*3a90*/  @P1 STG.E.U16 desc[UR36][R6.64], R24 ;  /* 0x0000001806001986 */ /* 0x000fe2000c101524 */
[----:B------:R-:W-:Y:S01]  /*3aa0*/  ISETP.GT.AND P1, PT, R4, 0x8, PT ;  /* 0x000000080400780c */ /* 0x000fe20003f24270 */
[----:B------:R-:W-:Y:S01]  /*3ab0*/  FMUL R31, R31, R56 ;  /* 0x000000381f1f7220 */ /* 0x000fe20000400000 */
[C---:B------:R-:W-:Y:S01]  /*3ac0*/  ISETP.GT.AND P4, PT, R3.reuse, 0x8, P0 ;  /* 0x000000080300780c */ /* 0x040fe20000784270 */
[----:B------:R-:W-:Y:S01]  /*3ad0*/  @P3 STG.E.U16 desc[UR36][R6.64+0x2], R25 ;  /* 0x0000021906003986 */ /* 0x000fe2000c101524 */
[----:B------:R-:W-:Y:S01]  /*3ae0*/  LEA R8, P3, R66, R6, 0x4 ;  /* 0x0000000642087211 */ /* 0x000fe200078620ff */
[-C--:B------:R-:W-:Y:S01]  /*3af0*/  FMUL R32, R32, R56.reuse ;  /* 0x0000003820207220 */ /* 0x080fe20000400000 */
[----:B------:R-:W-:Y:S01]  /*3b00*/  ISETP.GT.AND P2, PT, R3, 0x8, P2 ;  /* 0x000000080300780c */ /* 0x000fe20001744270 */
[-C--:B------:R-:W-:Y:S01]  /*3b10*/  FMUL R33, R33, R56.reuse ;  /* 0x0000003821217220 */ /* 0x080fe20000400000 */
[----:B------:R-:W-:Y:S01]  /*3b20*/  ISETP.GT.AND P0, PT, R4, 0x9, PT ;  /* 0x000000090400780c */ /* 0x000fe20003f04270 */
[----:B------:R-:W-:Y:S01]  /*3b30*/  IMAD.X R9, R67, 0x1, R7, P3 ;  /* 0x0000000143097824 */ /* 0x000fe200018e0607 */
[C---:B------:R-:W-:Y:S01]  /*3b40*/  ISETP.GT.AND P5, PT, R3.reuse, RZ, P1 ;  /* 0x000000ff0300720c */ /* 0x040fe20000fa4270 */
[-C--:B------:R-:W-:Y:S01]  /*3b50*/  FMUL R34, R34, R56.reuse ;  /* 0x0000003822227220 */ /* 0x080fe20000400000 */
[----:B------:R-:W-:Y:S01]  /*3b60*/  ISETP.GT.AND P3, PT, R3, RZ, P0 ;  /* 0x000000ff0300720c */ /* 0x000fe20000764270 */
[----:B------:R-:W-:Y:S01]  /*3b70*/  FMUL R35, R35, R56 ;  /* 0x0000003823237220 */ /* 0x000fe20000400000 */
[----:B------:R-:W-:Y:S01]  /*3b80*/  F2FP.F16.F32.PACK_AB R26, RZ, R26 ;  /* 0x0000001aff1a723e */ /* 0x000fe200000000ff */
[-C--:B------:R-:W-:Y:S01]  /*3b90*/  FMUL R36, R36, R56.reuse ;  /* 0x0000003824247220 */ /* 0x080fe20000400000 */
[----:B------:R-:W-:Y:S01]  /*3ba0*/  F2FP.F16.F32.PACK_AB R27, RZ, R27 ;  /* 0x0000001bff1b723e */ /* 0x000fe200000000ff */
[----:B------:R-:W-:Y:S01]  /*3bb0*/  FMUL R37, R37, R56 ;  /* 0x0000003825257220 */ /* 0x000fe20000400000 */
[----:B------:R-:W-:Y:S01]  /*3bc0*/  F2FP.F16.F32.PACK_AB R28, RZ, R28 ;  /* 0x0000001cff1c723e */ /* 0x000fe200000000ff */
[----:B------:R-:W-:Y:S01]  /*3bd0*/  @P2 STG.E.U16 desc[UR36][R8.64], R26 ;  /* 0x0000001a08002986 */ /* 0x000fe2000c101524 */
[----:B------:R-:W-:Y:S01]  /*3be0*/  F2FP.F16.F32.PACK_AB R29, RZ, R29 ;  /* 0x0000001dff1d723e */ /* 0x000fe200000000ff */
[-C--:B------:R-:W-:Y:S01]  /*3bf0*/  FMUL R38, R38, R56.reuse ;  /* 0x0000003826267220 */ /* 0x080fe20000400000 */
[----:B------:R-:W-:Y:S01]  /*3c00*/  ISETP.GT.AND P2, PT, R3, 0x8, P1 ;  /* 0x000000080300780c */ /* 0x000fe20000f44270 */
[----:B------:R-:W-:Y:S01]  /*3c10*/  @P4 STG.E.U16 desc[UR36][R8.64+0x2], R27 ;  /* 0x0000021b08004986 */ /* 0x000fe2000c101524 */
[----:B------:R-:W-:Y:S01]  /*3c20*/  ISETP.GT.AND P1, PT, R4, 0x10, PT ;  /* 0x000000100400780c */ /* 0x000fe20003f24270 */
[----:B------:R-:W-:Y:S01]  /*3c30*/  FMUL R39, R39, R56 ;  /* 0x0000003827277220 */ /* 0x000fe20000400000 */
[----:B------:R-:W-:Y:S01]  /*3c40*/  F2FP.F16.F32.PACK_AB R30, RZ, R30 ;  /* 0x0000001eff1e723e */ /* 0x000fe200000000ff */
[----:B------:R-:W-:Y:S01]  /*3c50*/  @P5 STG.E.U16 desc[UR36][R6.64+0x10], R28 ;  /* 0x0000101c06005986 */ /* 0x000fe2000c101524 */
[C---:B------:R-:W-:Y:S01]  /*3c60*/  ISETP.GT.AND P4, PT, R3.reuse, RZ, P1 ;  /* 0x000000ff0300720c */ /* 0x040fe20000f84270 */
[-C--:B------:R-:W-:Y:S01]  /*3c70*/  FMUL R40, R40, R56.reuse ;  /* 0x0000003828287220 */ /* 0x080fe20000400000 */
[----:B------:R-:W-:Y:S01]  /*3c80*/  F2FP.F16.F32.PACK_AB R31, RZ, R31 ;  /* 0x0000001fff1f723e */ /* 0x000fe200000000ff */
[----:B------:R-:W-:Y:S01]  /*3c90*/  @P3 STG.E.U16 desc[UR36][R6.64+0x12], R29 ;  /* 0x0000121d06003986 */ /* 0x000fe2000c101524 */
[----:B------:R-:W-:Y:S01]  /*3ca0*/  ISETP.GT.AND P3, PT, R3, 0x8, P0 ;  /* 0x000000080300780c */ /* 0x000fe20000764270 */
[----:B------:R-:W-:Y:S01]  /*3cb0*/  FMUL R41, R41, R56 ;  /* 0x0000003829297220 */ /* 0x000fe20000400000 */
[----:B------:R-:W-:Y:S01]  /*3cc0*/  ISETP.GT.AND P0, PT, R4, 0x11, PT ;  /* 0x000000110400780c */ /* 0x000fe20003f04270 */
[----:B------:R-:W-:Y:S01]  /*3cd0*/  @P2 STG.E.U16 desc[UR36][R8.64+0x10], R30 ;  /* 0x0000101e08002986 */ /* 0x000fe2000c101524 */
[----:B------:R-:W-:Y:S01]  /*3ce0*/  F2FP.F16.F32.PACK_AB R32, RZ, R32 ;  /* 0x00000020ff20723e */ /* 0x000fe200000000ff */
[-C--:B------:R-:W-:Y:S01]  /*3cf0*/  FMUL R42, R42, R56.reuse ;  /* 0x000000382a2a7220 */ /* 0x080fe20000400000 */
[----:B------:R-:W-:Y:S01]  /*3d00*/  ISETP.GT.AND P5, PT, R3, RZ, P0 ;  /* 0x000000ff0300720c */ /* 0x000fe200007a4270 */
[-C--:B------:R-:W-:Y:S01]  /*3d10*/  FMUL R43, R43, R56.reuse ;  /* 0x000000382b2b7220 */ /* 0x080fe20000400000 */
[----:B------:R-:W-:Y:S01]  /*3d20*/  ISETP.GT.AND P2, PT, R3, 0x8, P1 ;  /* 0x000000080300780c */ /* 0x000fe20000f44270 */
[-C--:B------:R-:W-:Y:S01]  /*3d30*/  FMUL R44, R44, R56.reuse ;  /* 0x000000382c2c7220 */ /* 0x080fe20000400000 */
[----:B------:R-:W-:Y:S01]  /*3d40*/  ISETP.GT.AND P1, PT, R4, 0x18, PT ;  /* 0x000000180400780c */ /* 0x000fe20003f24270 */
[-C--:B------:R-:W-:Y:S01]  /*3d50*/  FMUL R45, R45, R56.reuse ;  /* 0x000000382d2d7220 */ /* 0x080fe20000400000 */
[----:B------:R-:W-:Y:S01]  /*3d60*/  F2FP.F16.F32.PACK_AB R33, RZ, R33 ;  /* 0x00000021ff21723e */ /* 0x000fe200000000ff */
[----:B------:R-:W-:Y:S01]  /*3d70*/  @P3 STG.E.U16 desc[UR36][R8.64+0x12], R31 ;  /* 0x0000121f08003986 */ /* 0x000fe2000c101524 */
[C---:B------:R-:W-:Y:S01]  /*3d80*/  ISETP.GT.AND P3, PT, R3.reuse, 0x8, P0 ;  /* 0x000000080300780c */ /* 0x040fe20000764270 */
[-C--:B------:R-:W-:Y:S01]  /*3d90*/  FMUL R46, R46, R56.reuse ;  /* 0x000000382e2e7220 */ /* 0x080fe20000400000 */
[----:B------:R-:W-:Y:S01]  /*3da0*/  ISETP.GT.AND P0, PT, R4, 0x19, PT ;  /* 0x000000190400780c */ /* 0x000fe20003f04270 */
[----:B------:R-:W-:Y:S01]  /*3db0*/  @P4 STG.E.U16 desc[UR36][R6.64+0x20], R32 ;  /* 0x0000202006004986 */ /* 0x000fe2000c101524 */
[----:B------:R-:W-:Y:S01]  /*3dc0*/  ISETP.GT.AND P4, PT, R3, RZ, P1 ;  /* 0x000000ff0300720c */ /* 0x000fe20000f84270 */
[----:B------:R-:W-:Y:S01]  /*3dd0*/  FMUL R47, R47, R56 ;  /* 0x000000382f2f7220 */ /* 0x000fe20000400000 */
[----:B------:R-:W-:Y:S01]  /*3de0*/  F2FP.F16.F32.PACK_AB R34, RZ, R34 ;  /* 0x00000022ff22723e */ /* 0x000fe200000000ff */
[----:B------:R-:W-:Y:S01]  /*3df0*/  @P5 STG.E.U16 desc[UR36][R6.64+0x22], R33 ;  /* 0x0000222106005986 */ /* 0x000fe2000c101524 */
[----:B------:R-:W-:Y:S01]  /*3e00*/  ISETP.GT.AND P5, PT, R3, RZ, P0 ;  /* 0x000000ff0300720c */ /* 0x000fe200007a4270 */
[----:B------:R-:W-:Y:S01]  /*3e10*/  FMUL R48, R48, R56 ;  /* 0x0000003830307220 */ /* 0x000fe20000400000 */
[----:B------:R-:W-:Y:S01]  /*3e20*/  F2FP.F16.F32.PACK_AB R35, RZ, R35 ;  /* 0x00000023ff23723e */ /* 0x000fe200000000ff */
[----:B------:R-:W-:Y:S01]  /*3e30*/  @P2 STG.E.U16 desc[UR36][R8.64+0x20], R34 ;  /* 0x0000202208002986 */ /* 0x000fe2000c101524 */
[----:B------:R-:W-:Y:S01]  /*3e40*/  F2FP.F16.F32.PACK_AB R36, RZ, R36 ;  /* 0x00000024ff24723e */ /* 0x000fe200000000ff */
[-C--:B------:R-:W-:Y:S01]  /*3e50*/  FMUL R49, R49, R56.reuse ;  /* 0x0000003831317220 */ /* 0x080fe20000400000 */
[C---:B------:R-:W-:Y:S01]  /*3e60*/  ISETP.GT.AND P2, PT, R3.reuse, 0x8, P1 ;  /* 0x000000080300780c */ /* 0x040fe20000f44270 */
[----:B------:R-:W-:Y:S01]  /*3e70*/  @P3 STG.E.U16 desc[UR36][R8.64+0x22], R35 ;  /* 0x0000222308003986 */ /* 0x000fe2000c101524 */
[----:B------:R-:W-:Y:S01]  /*3e80*/  ISETP.GT.AND P1, PT, R4, 0x20, PT ;  /* 0x000000200400780c */ /* 0x000fe20003f24270 */
[-C--:B------:R-:W-:Y:S01]  /*3e90*/  FMUL R50, R50, R56.reuse ;  /* 0x0000003832327220 */ /* 0x080fe20000400000 */
[----:B------:R-:W-:Y:S01]  /*3ea0*/  F2FP.F16.F32.PACK_AB R37, RZ, R37 ;  /* 0x00000025ff25723e */ /* 0x000fe200000000ff */
[----:B------:R-:W-:Y:S01]  /*3eb0*/  @P4 STG.E.U16 desc[UR36][R6.64+0x30], R36 ;  /* 0x0000302406004986 */ /* 0x000fe2000c101524 */
[----:B------:R-:W-:Y:S01]  /*3ec0*/  ISETP.GT.AND P3, PT, R3, 0x8, P0 ;  /* 0x000000080300780c */ /* 0x000fe20000764270 */
[-C--:B------:R-:W-:Y:S01]  /*3ed0*/  FMUL R51, R51, R56.reuse ;  /* 0x0000003833337220 */ /* 0x080fe20000400000 */
[----:B------:R-:W-:Y:S01]  /*3ee0*/  ISETP.GT.AND P0, PT, R4, 0x21, PT ;  /* 0x000000210400780c */ /* 0x000fe20003f04270 */
[----:B------:R-:W-:Y:S01]  /*3ef0*/  @P5 STG.E.U16 desc[UR36][R6.64+0x32], R37 ;  /* 0x0000322506005986 */ /* 0x000fe2000c101524 */
        /* <DEDUP_REMOVED lines=10> */
[----:B------:R-:W-:-:S02]  /*3fa0*/  F2FP.F16.F32.PACK_AB R41, RZ, R41 ;  /* 0x00000029ff29723e */ /* 0x000fc400000000ff */
[C---:B------:R-:W-:Y:S01]  /*3fb0*/  ISETP.GT.AND P1, PT, R3.reuse, 0x8, P1 ;  /* 0x000000080300780c */ /* 0x040fe20000f24270 */
[----:B------:R-:W-:Y:S01]  /*3fc0*/  @P3 STG.E.U16 desc[UR36][R8.64+0x32], R39 ;  /* 0x0000322708003986 */ /* 0x000fe2000c101524 */
[C---:B------:R-:W-:Y:S02]  /*3fd0*/  ISETP.GT.AND P2, PT, R3.reuse, 0x8, P0 ;  /* 0x000000080300780c */ /* 0x040fe40000744270 */
[C---:B------:R-:W-:Y:S01]  /*3fe0*/  ISETP.GT.AND P0, PT, R4.reuse, 0x29, PT ;  /* 0x000000290400780c */ /* 0x040fe20003f04270 */
[----:B------:R-:W-:Y:S01]  /*3ff0*/  @P4 STG.E.U16 desc[UR36][R6.64+0x40], R40 ;  /* 0x0000402806004986 */ /* 0x000fe2000c101524 */
[----:B------:R-:W-:Y:S02]  /*4000*/  ISETP.GT.AND P4, PT, R4, 0x28, PT ;  /* 0x000000280400780c */ /* 0x000fe40003f84270 */
[----:B------:R-:W-:Y:S01]  /*4010*/  F2FP.F16.F32.PACK_AB R42, RZ, R42 ;  /* 0x0000002aff2a723e */ /* 0x000fe200000000ff */
[----:B------:R-:W-:Y:S01]  /*4020*/  @P5 STG.E.U16 desc[UR36][R6.64+0x42], R41 ;  /* 0x0000422906005986 */ /* 0x000fe2000c101524 */
[----:B------:R-:W-:-:S02]  /*4030*/  ISETP.GT.AND P5, PT, R3, RZ, P4 ;  /* 0x000000ff0300720c */ /* 0x000fc400027a4270 */
[C---:B------:R-:W-:Y:S01]  /*4040*/  ISETP.GT.AND P3, PT, R3.reuse, RZ, P0 ;  /* 0x000000ff0300720c */ /* 0x040fe20000764270 */
[----:B------:R-:W-:Y:S01]  /*4050*/  @P1 STG.E.U16 desc[UR36][R8.64+0x40], R42 ;  /* 0x0000402a08001986 */ /* 0x000fe2000c101524 */
[----:B------:R-:W-:Y:S02]  /*4060*/  F2FP.F16.F32.PACK_AB R43, RZ, R43 ;  /* 0x0000002bff2b723e */ /* 0x000fe400000000ff */
[----:B------:R-:W-:Y:S02]  /*4070*/  F2FP.F16.F32.PACK_AB R44, RZ, R44 ;  /* 0x0000002cff2c723e */ /* 0x000fe400000000ff */
[C---:B------:R-:W-:Y:S01]  /*4080*/  ISETP.GT.AND P4, PT, R3.reuse, 0x8, P4 ;  /* 0x000000080300780c */ /* 0x040fe20002784270 */
[----:B------:R-:W-:Y:S01]  /*4090*/  @P2 STG.E.U16 desc[UR36][R8.64+0x42], R43 ;  /* 0x0000422b08002986 */ /* 0x000fe2000c101524 */
[----:B------:R-:W-:Y:S02]  /*40a0*/  F2FP.F16.F32.PACK_AB R45, RZ, R45 ;  /* 0x0000002dff2d723e */ /* 0x000fe400000000ff */
[----:B------:R-:W-:Y:S01]  /*40b0*/  ISETP.GT.AND P2, PT, R4, 0x31, PT ;  /* 0x000000310400780c */ /* 0x000fe20003f44270 */
[----:B------:R-:W-:Y:S01]  /*40c0*/  @P5 STG.E.U16 desc[UR36][R6.64+0x50], R44 ;  /* 0x0000502c06005986 */ /* 0x000fe2000c101524 */
[----:B------:R-:W-:-:S02]  /*40d0*/  ISETP.GT.AND P5, PT, R3, 0x8, P0 ;  /* 0x000000080300780c */ /* 0x000fc400007a4270 */
[C---:B------:R-:W-:Y:S01]  /*40e0*/  ISETP.GT.AND P1, PT, R4.reuse, 0x38, PT ;  /* 0x000000380400780c */ /* 0x040fe20003f24270 */
[----:B------:R-:W-:Y:S01]  /*40f0*/  @P3 STG.E.U16 desc[UR36][R6.64+0x52], R45 ;  /* 0x0000522d06003986 */ /* 0x000fe2000c101524 */
[C---:B------:R-:W-:Y:S02]  /*4100*/  ISETP.GT.AND P3, PT, R4.reuse, 0x30, PT ;  /* 0x000000300400780c */ /* 0x040fe40003f64270 */
[----:B------:R-:W-:Y:S01]  /*4110*/  ISETP.GT.AND P0, PT, R4, 0x39, PT ;  /* 0x000000390400780c */ /* 0x000fe20003f04270 */
[----:B------:R-:W-:Y:S01]  /*4120*/  @P4 IMAD.MOV.U32 R4, RZ, RZ, R8 ;  /* 0x000000ffff044224 */ /* 0x000fe200078e0008 */
[----:B------:R-:W-:Y:S01]  /*4130*/  F2FP.F16.F32.PACK_AB R46, RZ, R46 ;  /* 0x0000002eff2e723e */ /* 0x000fe200000000ff */
[----:B------:R-:W-:Y:S01]  /*4140*/  @P4 IMAD.MOV.U32 R5, RZ, RZ, R9 ;  /* 0x000000ffff054224 */ /* 0x000fe200078e0009 */
[----:B------:R-:W-:Y:S02]  /*4150*/  F2FP.F16.F32.PACK_AB R47, RZ, R47 ;  /* 0x0000002fff2f723e */ /* 0x000fe400000000ff */
[----:B------:R-:W-:-:S02]  /*4160*/  F2FP.F16.F32.PACK_AB R48, RZ, R48 ;  /* 0x00000030ff30723e */ /* 0x000fc400000000ff */
[----:B------:R0:W-:Y:S01]  /*4170*/  @P4 STG.E.U16 desc[UR36][R4.64+0x50], R46 ;  /* 0x0000502e04004986 */ /* 0x0001e2000c101524 */
[C---:B------:R-:W-:Y:S02]  /*4180*/  ISETP.GT.AND P4, PT, R3.reuse, RZ, P2 ;  /* 0x000000ff0300720c */ /* 0x040fe40001784270 */
[----:B------:R-:W-:Y:S02]  /*4190*/  F2FP.F16.F32.PACK_AB R49, RZ, R49 ;  /* 0x00000031ff31723e */ /* 0x000fe400000000ff */
[----:B------:R-:W-:Y:S02]  /*41a0*/  ISETP.GT.AND P2, PT, R3, 0x8, P2 ;  /* 0x000000080300780c */ /* 0x000fe40001744270 */
[----:B------:R-:W-:Y:S02]  /*41b0*/  F2FP.F16.F32.PACK_AB R50, RZ, R50 ;  /* 0x00000032ff32723e */ /* 0x000fe400000000ff */
[----:B------:R-:W-:Y:S02]  /*41c0*/  F2FP.F16.F32.PACK_AB R51, RZ, R51 ;  /* 0x00000033ff33723e */ /* 0x000fe400000000ff */
[----:B------:R-:W-:Y:S01]  /*41d0*/  F2FP.F16.F32.PACK_AB R52, RZ, R52 ;  /* 0x00000034ff34723e */ /* 0x000fe200000000ff */
[----:B0-----:R-:W-:Y:S01]  /*41e0*/  @P5 IMAD.MOV.U32 R4, RZ, RZ, R8 ;  /* 0x000000ffff045224 */ /* 0x001fe200078e0008 */
[----:B------:R-:W-:Y:S01]  /*41f0*/  F2FP.F16.F32.PACK_AB R53, RZ, R53 ;  /* 0x00000035ff35723e */ /* 0x000fe200000000ff */
[----:B------:R-:W-:Y:S01]  /*4200*/  @P5 IMAD.MOV.U32 R5, RZ, RZ, R9 ;  /* 0x000000ffff055224 */ /* 0x000fe200078e0009 */
[----:B------:R-:W-:-:S02]  /*4210*/  F2FP.F16.F32.PACK_AB R54, RZ, R54 ;  /* 0x00000036ff36723e */ /* 0x000fc400000000ff */
[----:B------:R-:W-:Y:S02]  /*4220*/  F2FP.F16.F32.PACK_AB R55, RZ, R55 ;  /* 0x00000037ff37723e */ /* 0x000fe400000000ff */
[----:B------:R0:W-:Y:S01]  /*4230*/  @P5 STG.E.U16 desc[UR36][R4.64+0x52], R47 ;  /* 0x0000522f04005986 */ /* 0x0001e2000c101524 */
[C---:B------:R-:W-:Y:S02]  /*4240*/  ISETP.GT.AND P5, PT, R3.reuse, RZ, P3 ;  /* 0x000000ff0300720c */ /* 0x040fe40001fa4270 */
[----:B------:R-:W-:-:S11]  /*4250*/  ISETP.GT.AND P3, PT, R3, 0x8, P3 ;  /* 0x000000080300780c */ /* 0x000fd60001f64270 */
[----:B0-----:R-:W-:Y:S02]  /*4260*/  @P5 IMAD.MOV.U32 R4, RZ, RZ, R6 ;  /* 0x000000ffff045224 */ /* 0x001fe400078e0006 */
[----:B------:R-:W-:-:S05]  /*4270*/  @P5 IMAD.MOV.U32 R5, RZ, RZ, R7 ;  /* 0x000000ffff055224 */ /* 0x000fca00078e0007 */
[----:B------:R0:W-:Y:S01]  /*4280*/  @P5 STG.E.U16 desc[UR36][R4.64+0x60], R48 ;  /* 0x0000603004005986 */ /* 0x0001e2000c101524 */
[C---:B------:R-:W-:Y:S02]  /*4290*/  ISETP.GT.AND P5, PT, R3.reuse, RZ, P0 ;  /* 0x000000ff0300720c */ /* 0x040fe400007a4270 */
[----:B------:R-:W-:Y:S01]  /*42a0*/  ISETP.GT.AND P0, PT, R3, 0x8, P0 ;  /* 0x000000080300780c */ /* 0x000fe20000704270 */
[----:B0-----:R-:W-:Y:S02]  /*42b0*/  @P4 IMAD.MOV.U32 R4, RZ, RZ, R6 ;  /* 0x000000ffff044224 */ /* 0x001fe400078e0006 */
[----:B------:R-:W-:-:S05]  /*42c0*/  @P4 IMAD.MOV.U32 R5, RZ, RZ, R7 ;  /* 0x000000ffff054224 */ /* 0x000fca00078e0007 */
[----:B------:R0:W-:Y:S01]  /*42d0*/  @P4 STG.E.U16 desc[UR36][R4.64+0x62], R49 ;  /* 0x0000623104004986 */ /* 0x0001e2000c101524 */
[C---:B------:R-:W-:Y:S02]  /*42e0*/  ISETP.GT.AND P4, PT, R3.reuse, RZ, P1 ;  /* 0x000000ff0300720c */ /* 0x040fe40000f84270 */
[----:B------:R-:W-:Y:S01]  /*42f0*/  ISETP.GT.AND P1, PT, R3, 0x8, P1 ;  /* 0x000000080300780c */ /* 0x000fe20000f24270 */
[----:B0-----:R-:W-:Y:S02]  /*4300*/  @P3 IMAD.MOV.U32 R4, RZ, RZ, R8 ;  /* 0x000000ffff043224 */ /* 0x001fe400078e0008 */
[----:B------:R-:W-:-:S05]  /*4310*/  @P3 IMAD.MOV.U32 R5, RZ, RZ, R9 ;  /* 0x000000ffff053224 */ /* 0x000fca00078e0009 */
[----:B------:R0:W-:Y:S02]  /*4320*/  @P3 STG.E.U16 desc[UR36][R4.64+0x60], R50 ;  /* 0x0000603204003986 */ /* 0x0001e4000c101524 */
[----:B0-----:R-:W-:Y:S02]  /*4330*/  @P2 IMAD.MOV.U32 R4, RZ, RZ, R8 ;  /* 0x000000ffff042224 */ /* 0x001fe400078e0008 */
[----:B------:R-:W-:-:S05]  /*4340*/  @P2 IMAD.MOV.U32 R5, RZ, RZ, R9 ;  /* 0x000000ffff052224 */ /* 0x000fca00078e0009 */
[----:B------:R0:W-:Y:S02]  /*4350*/  @P2 STG.E.U16 desc[UR36][R4.64+0x62], R51 ;  /* 0x0000623304002986 */ /* 0x0001e4000c101524 */
[----:B0-----:R-:W-:Y:S02]  /*4360*/  @P4 IMAD.MOV.U32 R4, RZ, RZ, R6 ;  /* 0x000000ffff044224 */ /* 0x001fe400078e0006 */
[----:B------:R-:W-:-:S05]  /*4370*/  @P4 IMAD.MOV.U32 R5, RZ, RZ, R7 ;  /* 0x000000ffff054224 */ /* 0x000fca00078e0007 */
[----:B------:R0:W-:Y:S04]  /*4380*/  @P4 STG.E.U16 desc[UR36][R4.64+0x70], R52 ;  /* 0x0000703404004986 */ /* 0x0001e8000c101524 */
[----:B------:R1:W-:Y:S01]  /*4390*/  @P5 STG.E.U16 desc[UR36][R6.64+0x72], R53 ;  /* 0x0000723506005986 */ /* 0x0003e2000c101524 */
[----:B0-----:R-:W-:Y:S02]  /*43a0*/  @P1 IMAD.MOV.U32 R4, RZ, RZ, R8 ;  /* 0x000000ffff041224 */ /* 0x001fe400078e0008 */
[----:B------:R-:W-:-:S05]  /*43b0*/  @P1 IMAD.MOV.U32 R5, RZ, RZ, R9 ;  /* 0x000000ffff051224 */ /* 0x000fca00078e0009 */
[----:B------:R1:W-:Y:S04]  /*43c0*/  @P1 STG.E.U16 desc[UR36][R4.64+0x70], R54 ;  /* 0x0000703604001986 */ /* 0x0003e8000c101524 */
[----:B------:R1:W-:Y:S02]  /*43d0*/  @P0 STG.E.U16 desc[UR36][R8.64+0x72], R55 ;  /* 0x0000723708000986 */ /* 0x0003e4000c101524 */
.L_x_97:
[----:B------:R-:W-:Y:S05]  /*43e0*/  BSYNC B0 ;  /* 0x0000000000007941 */ /* 0x000fea0003800000 */
.L_x_35:
[----:B------:R-:W-:Y:S01]  /*43f0*/  ULDC UR4, c[0x0][0xc] ;  /* 0x0000030000047ab9 */ /* 0x000fe20000000800 */
[----:B------:R-:W-:Y:S01]  /*4400*/  ULDC UR5, c[0x0][0x10] ;  /* 0x0000040000057ab9 */ /* 0x000fe20000000800 */
[----:B------:R-:W4:Y:S01]  /*4410*/  LDC R3, c[0x0][0x14] ;  /* 0x00000500ff037b82 */ /* 0x000f220000000800 */
[----:B------:R-:W-:Y:S01]  /*4420*/  UIMAD.WIDE.U32 UR4, UR4, UR5, URZ ;  /* 0x00000005040472a5 */ /* 0x000fe2000f8e003f */
[----:B------:R-:W-:Y:S02]  /*4430*/  IMAD.MOV.U32 R61, RZ, RZ, -0x1 ;  /* 0xffffffffff3d7424 */ /* 0x000fe400078e00ff */
[----:B------:R-:W-:-:S03]  /*4440*/  IMAD.MOV.U32 R59, RZ, RZ, -0x1 ;  /* 0xffffffffff3b7424 */ /* 0x000fc600078e00ff */
[----:B----4-:R-:W-:-:S04]  /*4450*/  IMAD.WIDE.U32 R16, R3, UR4, R16 ;  /* 0x0000000403107c25 */ /* 0x010fc8000f8e0010 */
[----:B------:R-:W-:Y:S01]  /*4460*/  IMAD R3, R3, UR5, RZ ;  /* 0x0000000503037c24 */ /* 0x000fe2000f8e02ff */
[----:B------:R-:W-:Y:S02]  /*4470*/  ULDC.64 UR4, c[0x0][0x650] ;  /* 0x0001940000047ab9 */ /* 0x000fe40000000a00 */
[----:B------:R-:W-:Y:S01]  /*4480*/  ISETP.GE.U32.AND P0, PT, R16, UR4, PT ;  /* 0x0000000410007c0c */ /* 0x000fe2000bf06070 */
[--C-:B------:R-:W-:Y:S01]  /*4490*/  IMAD.IADD R17, R17, 0x1, R3.reuse ;  /* 0x0000000111117824 */ /* 0x100fe200078e0203 */
[----:B------:R-:W-:-:S04]  /*44a0*/  PRMT R3, RZ, 0x7610, R3 ;  /* 0x00007610ff037816 */ /* 0x000fc80000000003 */
[----:B------:R-:W-:-:S13]  /*44b0*/  ISETP.GE.U32.AND.EX P0, PT, R17, UR5, PT, P0 ;  /* 0x0000000511007c0c */ /* 0x000fda000bf06100 */
[----:B------:R-:W-:Y:S05]  /*44c0*/  @P0 BRA `(.L_x_98) ;  /* 0x0000000400640947 */ /* 0x000fea0003800000 */
[----:B---3--:R-:W3:Y:S01]  /*44d0*/  S2R R12, SR_CTAID.X ;  /* 0x00000000000c7919 */ /* 0x008ee20000002500 */
[----:B-12---:R-:W1:Y:S01]  /*44e0*/  LDC.64 R10, c[0x0][0x628] ;  /* 0x00018a00ff0a7b82 */ /* 0x006e620000000a00 */
[----:B------:R-:W-:Y:S01]  /*44f0*/  ULDC UR4, c[0x0][0x150] ;  /* 0x0000540000047ab9 */ /* 0x000fe20000000800 */
[----:B------:R-:W-:Y:S01]  /*4500*/  IMAD.MOV.U32 R8, RZ, RZ, R16 ;  /* 0x000000ffff087224 */ /* 0x000fe200078e0010 */
[----:B-----5:R-:W2:Y:S01]  /*4510*/  S2R R24, SR_CTAID.Y ;  /* 0x0000000000187919 */ /* 0x020ea20000002600 */
[----:B------:R-:W-:-:S04]  /*4520*/  IMAD.MOV.U32 R9, RZ, RZ, R17 ;  /* 0x000000ffff097224 */ /* 0x000fc800078e0011 */
[----:B------:R-:W4:Y:S08]  /*4530*/  LDC R21, c[0x0][0x144] ;  /* 0x00005100ff157b82 */ /* 0x000f300000000800 */
[----:B------:R-:W0:Y:S08]  /*4540*/  LDC R0, c[0x0][0x630] ;  /* 0x00018c00ff007b82 */ /* 0x000e300000000800 */
[----:B------:R-:W0:Y:S01]  /*4550*/  LDC.64 R14, c[0x0][0x620] ;  /* 0x00018800ff0e7b82 */ /* 0x000e220000000a00 */
[----:B-1----:R-:W-:-:S04]  /*4560*/  ISETP.NE.U32.AND P0, PT, R10, RZ, PT ;  /* 0x000000ff0a00720c */ /* 0x002fc80003f05070 */
[----:B------:R-:W-:Y:S02]  /*4570*/  ISETP.NE.AND.EX P0, PT, R11, RZ, PT, P0 ;  /* 0x000000ff0b00720c */ /* 0x000fe40003f05300 */
[----:B---3--:R-:W-:-:S05]  /*4580*/  I2FP.F32.U32 R3, R12 ;  /* 0x0000000c00037245 */ /* 0x008fca0000201000 */
[----:B------:R-:W-:-:S04]  /*4590*/  FMUL R3, R3, UR4 ;  /* 0x0000000403037c20 */ /* 0x000fc80008400000 */
[----:B------:R1:W3:Y:S02]  /*45a0*/  F2I.U32.TRUNC.NTZ R20, R3 ;  /* 0x0000000300147305 */ /* 0x0002e4000020f000 */
[----:B--2-4-:R-:W-:Y:S05]  /*45b0*/  @!P0 BRA `(.L_x_99) ;  /* 0x0000000000288947 */ /* 0x014fea0003800000 */
[----:B-1----:R-:W1:Y:S02]  /*45c0*/  LDC R3, c[0x0][0x634] ;  /* 0x00018d00ff037b82 */ /* 0x002e640000000800 */
[----:B-1----:R-:W-:-:S05]  /*45d0*/  IADD3 R3, P0, R16, R3, RZ ;  /* 0x0000000310037210 */ /* 0x002fca0007f1e0ff */
[----:B------:R-:W-:-:S04]  /*45e0*/  IMAD.X R13, RZ, RZ, R17, P0 ;  /* 0x000000ffff0d7224 */ /* 0x000fc800000e0611 */
[----:B0-----:R-:W-:-:S04]  /*45f0*/  IMAD.WIDE.U32 R4, R13, R10, RZ ;  /* 0x0000000a0d047225 */ /* 0x001fc800078e00ff */
[----:B------:R-:W-:-:S04]  /*4600*/  IMAD.WIDE.U32 R6, P0, R3, R11, R4 ;  /* 0x0000000b03067225 */ /* 0x000fc80007800004 */
[----:B------:R-:W-:-:S04]  /*4610*/  IMAD.WIDE.U32 R4, R3, R10, RZ ;  /* 0x0000000a03047225 */ /* 0x000fc800078e00ff */
[----:B------:R-:W-:Y:S01]  /*4620*/  IMAD.X R9, RZ, RZ, RZ, P0 ;  /* 0x000000ffff097224 */ /* 0x000fe200000e06ff */
[----:B------:R-:W-:Y:S01]  /*4630*/  IADD3 RZ, P0, R5, R6, RZ ;  /* 0x0000000605ff7210 */ /* 0x000fe20007f1e0ff */
[----:B------:R-:W-:-:S04]  /*4640*/  IMAD.MOV.U32 R8, RZ, RZ, R7 ;  /* 0x000000ffff087224 */ /* 0x000fc800078e0007 */
[----:B------:R-:W-:-:S08]  /*4650*/  IMAD.WIDE.U32.X R8, R13, R11, R8, P0 ;  /* 0x0000000b0d087225 */ /* 0x000fd000000e0408 */
.L_x_99:
[----:B------:R-:W2:Y:S01]  /*4660*/  LDC.64 R28, c[0x0][0x640] ;  /* 0x00019000ff1c7b82 */ /* 0x000ea20000000a00 */
[-CC-:B0-----:R-:W-:Y:S01]  /*4670*/  SHF.R.U64 R59, R8, R0.reuse, R9.reuse ;  /* 0x00000000083b7219 */ /* 0x181fe20000001209 */
[----:B---3--:R-:W-:Y:S01]  /*4680*/  IMAD.MOV R20, RZ, RZ, -R20 ;  /* 0x000000ffff147224 */ /* 0x008fe200078e0a14 */
[----:B------:R-:W-:Y:S01]  /*4690*/  SHF.R.U32.HI R0, RZ, R0, R9 ;  /* 0x00000000ff007219 */ /* 0x000fe20000011609 */
[----:B------:R-:W-:Y:S01]  /*46a0*/  ULDC UR4, c[0x0][0x154] ;  /* 0x0000550000047ab9 */ /* 0x000fe20000000800 */
[----:B-1----:R-:W-:Y:S01]  /*46b0*/  IADD3 R3, P0, RZ, -R59, RZ ;  /* 0x8000003bff037210 */ /* 0x002fe20007f1e0ff */
[----:B------:R-:W-:Y:S02]  /*46c0*/  IMAD R21, R21, R20, R12 ;  /* 0x0000001415157224 */ /* 0x000fe400078e020c */
[----:B------:R-:W0:Y:S01]  /*46d0*/  LDC R6, c[0x0][0x618] ;  /* 0x00018600ff067b82 */ /* 0x000e220000000800 */
[----:B------:R-:W-:Y:S02]  /*46e0*/  IMAD.MOV.U32 R7, RZ, RZ, 0x1 ;  /* 0x00000001ff077424 */ /* 0x000fe400078e00ff */
[----:B------:R-:W-:-:S04]  /*46f0*/  IMAD.X R5, RZ, RZ, ~R0, P0 ;  /* 0x000000ffff057224 */ /* 0x000fc800000e0e00 */
[-C--:B------:R-:W-:Y:S01]  /*4700*/  IMAD R0, R5, R14.reuse, RZ ;  /* 0x0000000e05007224 */ /* 0x080fe200078e02ff */
[----:B------:R-:W1:Y:S01]  /*4710*/  LDC R8, c[0x0][0x608] ;  /* 0x00018200ff087b82 */ /* 0x000e620000000800 */
[----:B------:R-:W-:-:S04]  /*4720*/  IMAD.WIDE.U32 R4, R3, R14, R16 ;  /* 0x0000000e03047225 */ /* 0x000fc800078e0010 */
[----:B------:R-:W-:Y:S01]  /*4730*/  IMAD R3, R3, R15, R0 ;  /* 0x0000000f03037224 */ /* 0x000fe200078e0200 */
[----:B------:R-:W-:Y:S02]  /*4740*/  I2FP.F32.U32 R0, R24 ;  /* 0x0000001800007245 */ /* 0x000fe40000201000 */
[----:B------:R-:W3:Y:S01]  /*4750*/  LDC R26, c[0x0][0x658] ;  /* 0x00019600ff1a7b82 */ /* 0x000ee20000000800 */
[----:B------:R-:W-:Y:S01]  /*4760*/  IMAD.IADD R3, R5, 0x1, R3 ;  /* 0x0000000105037824 */ /* 0x000fe200078e0203 */
[----:B--2---:R-:W-:Y:S01]  /*4770*/  ISETP.NE.U32.AND P0, PT, R28, RZ, PT ;  /* 0x000000ff1c00720c */ /* 0x004fe20003f05070 */
[----:B------:R-:W-:Y:S01]  /*4780*/  FMUL R0, R0, UR4 ;  /* 0x0000000400007c20 */ /* 0x000fe20008400000 */
[----:B------:R-:W-:Y:S02]  /*4790*/  IMAD.MOV.U32 R5, RZ, RZ, -0x1 ;  /* 0xffffffffff057424 */ /* 0x000fe400078e00ff */
[----:B------:R-:W-:Y:S01]  /*47a0*/  ISETP.NE.AND.EX P0, PT, R29, RZ, PT, P0 ;  /* 0x000000ff1d00720c */ /* 0x000fe20003f05300 */
[----:B------:R2:W4:Y:S01]  /*47b0*/  F2I.U32.TRUNC.NTZ R13, R0 ;  /* 0x00000000000d7305 */ /* 0x000522000020f000 */
[----:B------:R-:W2:Y:S01]  /*47c0*/  LDC R15, c[0x0][0x148] ;  /* 0x00005200ff0f7b82 */ /* 0x000ea20000000800 */
[----:B0-----:R-:W-:-:S02]  /*47d0*/  SHF.R.U64 R12, R4, R6, R3 ;  /* 0x00000006040c7219 */ /* 0x001fc40000001203 */
[----:B------:R-:W-:-:S05]  /*47e0*/  SHF.R.U32.HI R3, RZ, R6, R3 ;  /* 0x00000006ff037219 */ /* 0x000fca0000011603 */
[----:B------:R-:W0:Y:S01]  /*47f0*/  LDC R20, c[0x0][0x600] ;  /* 0x00018000ff147b82 */ /* 0x000e220000000800 */
[-CC-:B-1----:R-:W-:Y:S02]  /*4800*/  SHF.R.U64 R10, R12, R8.reuse, R3.reuse ;  /* 0x000000080c0a7219 */ /* 0x182fe40000001203 */
[----:B------:R-:W-:-:S05]  /*4810*/  SHF.R.U32.HI R3, RZ, R8, R3 ;  /* 0x00000008ff037219 */ /* 0x000fca0000011603 */
[----:B------:R-:W1:Y:S01]  /*4820*/  LDC R27, c[0x0][0x648] ;  /* 0x00019200ff1b7b82 */ /* 0x000e620000000800 */
[-C--:B---3--:R-:W-:Y:S02]  /*4830*/  SHF.L.U32 R4, R5, R26.reuse, RZ ;  /* 0x0000001a05047219 */ /* 0x088fe400000006ff */
[-CC-:B------:R-:W-:Y:S02]  /*4840*/  SHF.R.U64 R14, R10, R26.reuse, R3.reuse ;  /* 0x0000001a0a0e7219 */ /* 0x180fe40000001203 */
[----:B------:R-:W-:Y:S02]  /*4850*/  SHF.R.U32.HI R5, RZ, R26, R3 ;  /* 0x0000001aff057219 */ /* 0x000fe40000011603 */
[----:B------:R-:W-:Y:S01]  /*4860*/  LOP3.LUT R25, RZ, R4, RZ, 0x33, !PT ;  /* 0x00000004ff197212 */ /* 0x000fe200078e33ff */
[----:B------:R-:W3:Y:S01]  /*4870*/  LDC R30, c[0x0][0x638] ;  /* 0x00018e00ff1e7b82 */ /* 0x000ee20000000800 */
[----:B------:R-:W-:Y:S01]  /*4880*/  SHF.L.U32 R26, R7, R26, RZ ;  /* 0x0000001a071a7219 */ /* 0x000fe200000006ff */
[----:B------:R-:W-:-:S06]  /*4890*/  IMAD.MOV.U32 R4, RZ, RZ, R14 ;  /* 0x000000ffff047224 */ /* 0x000fcc00078e000e */
[----:B------:R-:W0:Y:S01]  /*48a0*/  LDC R31, c[0x0][0x610] ;  /* 0x00018400ff1f7b82 */ /* 0x000e220000000800 */
[----:B----4-:R-:W-:Y:S05]  /*48b0*/  @!P0 BRA `(.L_x_100) ;  /* 0x0000000000288947 */ /* 0x010fea0003800000 */
        /* <DEDUP_REMOVED lines=10> */
.L_x_100:
[----:B------:R-:W-:Y:S01]  /*4960*/  ISETP.NE.AND P0, PT, R2, 0x1, PT ;  /* 0x000000010200780c */ /* 0x000fe20003f05270 */
[----:B0-----:R-:W-:Y:S01]  /*4970*/  VIADD R7, R20, 0xffffffff ;  /* 0xffffffff14077836 */ /* 0x001fe20000000000 */
[----:B-12---:R-:W-:Y:S01]  /*4980*/  SHF.R.U64 R0, R4, R27, R5 ;  /* 0x0000001b04007219 */ /* 0x006fe20000001205 */
[----:B------:R-:W-:Y:S01]  /*4990*/  IMAD.MOV R13, RZ, RZ, -R13 ;  /* 0x000000ffff0d7224 */ /* 0x000fe200078e0a0d */
[----:B------:R-:W-:Y:S01]  /*49a0*/  LOP3.LUT R5, R10, R25, RZ, 0xc0, !PT ;  /* 0x000000190a057212 */ /* 0x000fe200078ec0ff */
[----:B------:R-:W-:Y:S01]  /*49b0*/  IMAD.MOV.U32 R4, RZ, RZ, 0x1 ;  /* 0x00000001ff047424 */ /* 0x000fe200078e00ff */
[----:B------:R-:W-:Y:S01]  /*49c0*/  LOP3.LUT R12, R12, R7, RZ, 0xc0, !PT ;  /* 0x000000070c0c7212 */ /* 0x000fe200078ec0ff */
[----:B------:R-:W-:Y:S02]  /*49d0*/  IMAD.MOV R3, RZ, RZ, -R0 ;  /* 0x000000ffff037224 */ /* 0x000fe400078e0a00 */
[----:B------:R-:W-:Y:S02]  /*49e0*/  IMAD R0, R26, R0, R5 ;  /* 0x000000001a007224 */ /* 0x000fe400078e0205 */
[----:B---3--:R-:W-:-:S02]  /*49f0*/  IMAD R3, R3, R30, R14 ;  /* 0x0000001e03037224 */ /* 0x008fc400078e020e */
[----:B------:R-:W-:Y:S02]  /*4a00*/  @P0 IMAD R21, R15, R13, R24 ;  /* 0x0000000d0f150224 */ /* 0x000fe400078e0218 */
[----:B------:R-:W-:Y:S01]  /*4a10*/  IMAD R5, R3, R20, R12 ;  /* 0x0000001403057224 */ /* 0x000fe200078e020c */
[----:B------:R-:W-:Y:S01]  /*4a20*/  PRMT R3, R4, 0x7610, R3 ;  /* 0x0000761004037816 */ /* 0x000fe20000000003 */
[----:B------:R-:W-:-:S05]  /*4a30*/  IMAD R0, R0, R31, R21 ;  /* 0x0000001f00007224 */ /* 0x000fca00078e0215 */
[----:B------:R-:W-:Y:S02]  /*4a40*/  SEL R61, R5, R0, !P0 ;  /* 0x00000000053d7207 */ /* 0x000fe40004000000 */
[----:B------:R-:W-:-:S07]  /*4a50*/  SEL R0, R0, R5, !P0 ;  /* 0x0000000500007207 */ /* 0x000fce0004000000 */
.L_x_98:
[----:B------:R-:W-:Y:S01]  /*4a60*/  LOP3.LUT P0, RZ, R3, 0xff, RZ, 0xc0, !PT ;  /* 0x000000ff03ff7812 */ /* 0x000fe2000780c0ff */
[----:B------:R-:W-:-:S12]  /*4a70*/  IMAD.MOV.U32 R60, RZ, RZ, R0 ;  /* 0x000000ffff3c7224 */ /* 0x000fd800078e0000 */
[----:B------:R-:W-:Y:S05]  /*4a80*/  @P0 BRA `(.L_x_101) ;  /* 0xffffffc800140947 */ /* 0x000fea000383ffff */
[----:B------:R-:W-:Y:S05]  /*4a90*/  EXIT ;  /* 0x000000000000794d */ /* 0x000fea0003800000 */
.L_x_8:
        /* <DEDUP_REMOVED lines=26> */
.L_x_103:
[----:B------:R-:W0:Y:S01]  /*4c40*/  LDC.64 R28, c[0x0][0x640] ;  /* 0x00019000ff1c7b82 */ /* 0x000e220000000a00 */
[-CC-:B------:R-:W-:Y:S01]  /*4c50*/  SHF.R.U64 R22, R12, R6.reuse, R13.reuse ;  /* 0x000000060c167219 */ /* 0x180fe2000000120d */
[----:B------:R-:W-:Y:S01]  /*4c60*/  IMAD.MOV.U32 R30, RZ, RZ, 0x1 ;  /* 0x00000001ff1e7424 */ /* 0x000fe200078e00ff */
[----:B------:R-:W-:Y:S02]  /*4c70*/  SHF.R.U32.HI R6, RZ, R6, R13 ;  /* 0x00000006ff067219 */ /* 0x000fe4000001160d */
        /* <DEDUP_REMOVED lines=8> */
[----:B------:R-:W-:Y:S01]  /*4d00*/  IMAD.IADD R9, R9, 0x1, R11 ;  /* 0x0000000109097824 */ /* 0x000fe200078e020b */
[----:B0-----:R-:W-:-:S04]  /*4d10*/  ISETP.NE.U32.AND P0, PT, R28, RZ, PT ;  /* 0x000000ff1c00720c */ /* 0x001fc80003f05070 */
[----:B------:R-:W-:Y:S02]  /*4d20*/  ISETP.NE.AND.EX P0, PT, R29, RZ, PT, P0 ;  /* 0x000000ff1d00720c */ /* 0x000fe40003f05300 */
[----:B------:R-:W0:Y:S01]  /*4d30*/  LDC R20, c[0x0][0x600] ;  /* 0x00018000ff147b82 */ /* 0x000e220000000800 */
[-CC-:B-1----:R-:W-:Y:S01]  /*4d40*/  SHF.R.U64 R14, R8, R10.reuse, R9.reuse ;  /* 0x0000000a080e7219 */ /* 0x182fe20000001209 */
[----:B------:R-:W-:Y:S01]  /*4d50*/  IMAD.MOV.U32 R8, RZ, RZ, -0x1 ;  /* 0xffffffffff087424 */ /* 0x000fe200078e00ff */
[----:B------:R-:W-:-:S05]  /*4d60*/  SHF.R.U32.HI R9, RZ, R10, R9 ;  /* 0x0000000aff097219 */ /* 0x000fca0000011609 */
[----:B------:R-:W1:Y:S01]  /*4d70*/  LDC R26, c[0x0][0x648] ;  /* 0x00019200ff1a7b82 */ /* 0x000e620000000800 */
[-CC-:B--2---:R-:W-:Y:S02]  /*4d80*/  SHF.R.U64 R21, R14, R12.reuse, R9.reuse ;  /* 0x0000000c0e157219 */ /* 0x184fe40000001209 */
[----:B------:R-:W-:-:S05]  /*4d90*/  SHF.R.U32.HI R6, RZ, R12, R9 ;  /* 0x0000000cff067219 */ /* 0x000fca0000011609 */
[----:B------:R-:W2:Y:S01]  /*4da0*/  LDC R27, c[0x0][0x638] ;  /* 0x00018e00ff1b7b82 */ /* 0x000ea20000000800 */
[-C--:B---3--:R-:W-:Y:S02]  /*4db0*/  SHF.L.U32 R8, R8, R25.reuse, RZ ;  /* 0x0000001908087219 */ /* 0x088fe400000006ff */
[-CC-:B------:R-:W-:Y:S02]  /*4dc0*/  SHF.R.U64 R23, R21, R25.reuse, R6.reuse ;  /* 0x0000001915177219 */ /* 0x180fe40000001206 */
[----:B------:R-:W-:Y:S02]  /*4dd0*/  LOP3.LUT R32, RZ, R8, RZ, 0x33, !PT ;  /* 0x00000008ff207212 */ /* 0x000fe400078e33ff */
[----:B------:R-:W-:Y:S01]  /*4de0*/  SHF.R.U32.HI R9, RZ, R25, R6 ;  /* 0x00000019ff097219 */ /* 0x000fe20000011606 */
[----:B------:R-:W3:Y:S01]  /*4df0*/  LDC R31, c[0x0][0x610] ;  /* 0x00018400ff1f7b82 */ /* 0x000ee20000000800 */
[----:B------:R-:W-:Y:S01]  /*4e00*/  IMAD.MOV.U32 R8, RZ, RZ, R23 ;  /* 0x000000ffff087224 */ /* 0x000fe200078e0017 */
[----:B------:R-:W-:Y:S06]  /*4e10*/  @!P0 BRA `(.L_x_104) ;  /* 0x0000000000288947 */ /* 0x000fec0003800000 */
        /* <DEDUP_REMOVED lines=10> */
.L_x_104:
[----:B------:R-:W-:Y:S02]  /*4ec0*/  ISETP.NE.AND P0, PT, R2, 0x1, PT ;  /* 0x000000010200780c */ /* 0x000fe40003f05270 */
[----:B-1----:R-:W-:Y:S01]  /*4ed0*/  SHF.R.U64 R6, R8, R26, R9 ;  /* 0x0000001a08067219 */ /* 0x002fe20000001209 */
[----:B0-----:R-:W-:Y:S01]  /*4ee0*/  VIADD R9, R20, 0xffffffff ;  /* 0xffffffff14097836 */ /* 0x001fe20000000000 */
[----:B------:R-:W-:Y:S02]  /*4ef0*/  SHF.L.U32 R30, R30, R25, RZ ;  /* 0x000000191e1e7219 */ /* 0x000fe400000006ff */
[----:B------:R-:W-:Y:S01]  /*4f00*/  LOP3.LUT R5, R21, R32, RZ, 0xc0, !PT ;  /* 0x0000002015057212 */ /* 0x000fe200078ec0ff */
[----:B------:R-:W-:-:S04]  /*4f10*/  IMAD.MOV R8, RZ, RZ, -R6 ;  /* 0x000000ffff087224 */ /* 0x000fc800078e0a06 */
[----:B------:R-:W-:Y:S01]  /*4f20*/  IMAD R6, R30, R6, R5 ;  /* 0x000000061e067224 */ /* 0x000fe200078e0205 */
[----:B------:R-:W-:Y:S01]  /*4f30*/  LOP3.LUT R5, R14, R9, RZ, 0xc0, !PT ;  /* 0x000000090e057212 */ /* 0x000fe200078ec0ff */
[----:B------:R-:W-:Y:S02]  /*4f40*/  @P0 IMAD R3, R7, R24, R4 ;  /* 0x0000001807030224 */ /* 0x000fe400078e0204 */
[----:B--2---:R-:W-:Y:S02]  /*4f50*/  IMAD R4, R8, R27, R23 ;  /* 0x0000001b08047224 */ /* 0x004fe400078e0217 */
[----:B---3--:R-:W-:Y:S02]  /*4f60*/  IMAD R3, R6, R31, R3 ;  /* 0x0000001f06037224 */ /* 0x008fe400078e0203 */
[----:B------:R-:W-:Y:S02]  /*4f70*/  IMAD R4, R4, R20, R5 ;  /* 0x0000001404047224 */ /* 0x000fe400078e0205 */
[----:B------:R-:W-:-:S02]  /*4f80*/  IMAD.MOV.U32 R8, RZ, RZ, 0x1 ;  /* 0x00000001ff087424 */ /* 0x000fc400078e00ff */
[----:B------:R-:W-:Y:S01]  /*4f90*/  IMAD.MOV.U32 R6, RZ, RZ, R22 ;  /* 0x000000ffff067224 */ /* 0x000fe200078e0016 */
[----:B------:R-:W-:Y:S02]  /*4fa0*/  SEL R20, R4, R3, !P0 ;  /* 0x0000000304147207 */ /* 0x000fe40004000000 */
[----:B------:R-:W-:-:S07]  /*4fb0*/  SEL R21, R3, R4, !P0 ;  /* 0x0000000403157207 */ /* 0x000fce0004000000 */
.L_x_102:
[----:B------:R-:W-:-:S08]  /*4fc0*/  NOP ;  /* 0x0000000000007918 */ /* 0x000fd00000000000 */
[----:B------:R-:W0:-:S00]  /*4fd0*/  USETMAXREG.DEALLOC.CTAPOOL 0x28 ;  /* 0x00000028000079c8 */ /* 0x000e0000080e0500 */
[----:B0-----:R-:W-:-:S13]  /*4fe0*/  ISETP.NE.AND P0, PT, R0, RZ, PT ;  /* 0x000000ff0000720c */ /* 0x001fda0003f05270 */
[----:B------:R-:W-:Y:S05]  /*4ff0*/  @P0 EXIT ;  /* 0x000000000000094d */ /* 0x000fea0003800000 */
[----:B------:R-:W-:Y:S01]  /*5000*/  LOP3.LUT P0, RZ, R8, 0xff, RZ, 0xc0, !PT ;  /* 0x000000ff08ff7812 */ /* 0x000fe2000780c0ff */
[----:B------:R-:W-:Y:S02]  /*5010*/  IMAD.MOV.U32 R0, RZ, RZ, 0x1 ;  /* 0x00000001ff007424 */ /* 0x000fe400078e00ff */
[----:B------:R-:W-:-:S10]  /*5020*/  IMAD.MOV.U32 R3, RZ, RZ, RZ ;  /* 0x000000ffff037224 */ /* 0x000fd400078e00ff */
[----:B------:R-:W-:Y:S05]  /*5030*/  @!P0 BRA `(.L_x_105) ;  /* 0x0000000c00448947 */ /* 0x000fea0003800000 */
[----:B------:R-:W0:Y:S01]  /*5040*/  LDC R0, c[0x0][0x28c] ;  /* 0x0000a300ff007b82 */ /* 0x000e220000000800 */
[----:B------:R-:W1:Y:S01]  /*5050*/  S2R R12, SR_CgaCtaId ;  /* 0x00000000000c7919 */ /* 0x000e620000008800 */
[----:B------:R-:W-:Y:S01]  /*5060*/  ULDC UR5, c[0x0][0x600] ;  /* 0x0001800000057ab9 */ /* 0x000fe20000000800 */
[----:B------:R-:W-:Y:S01]  /*5070*/  ULDC UR4, c[0x0][0xc] ;  /* 0x0000030000047ab9 */ /* 0x000fe20000000800 */
[----:B------:R-:W-:Y:S01]  /*5080*/  UIADD3 UR16, UR5, -0x1, URZ ;  /* 0xffffffff05107890 */ /* 0x000fe2000fffe03f */
[----:B------:R-:W-:Y:S01]  /*5090*/  BSSY B0, `(.L_x_105) ;  /* 0x00000cb000007945 */ /* 0x000fe20003800000 */
[----:B------:R-:W-:Y:S01]  /*50a0*/  ULDC UR6, c[0x0][0x658] ;  /* 0x0001960000067ab9 */ /* 0x000fe20000000800 */
[----:B------:R-:W-:Y:S01]  /*50b0*/  ULDC UR5, c[0x0][0x10] ;  /* 0x0000040000057ab9 */ /* 0x000fe20000000800 */
[----:B------:R-:W-:Y:S01]  /*50c0*/  UMOV UR7, 0xffffffff ;  /* 0xffffffff00077882 */ /* 0x000fe20000000000 */
[----:B------:R-:W-:Y:S01]  /*50d0*/  UMOV UR8, 0x1 ;  /* 0x0000000100087882 */ /* 0x000fe20000000000 */
[----:B------:R-:W-:Y:S01]  /*50e0*/  UIMAD.WIDE.U32 UR4, UR4, UR5, URZ ;  /* 0x00000005040472a5 */ /* 0x000fe2000f8e003f */
[----:B------:R-:W-:Y:S01]  /*50f0*/  IMAD.MOV.U32 R9, RZ, RZ, 0x1 ;  /* 0x00000001ff097424 */ /* 0x000fe200078e00ff */
[----:B------:R-:W-:Y:S01]  /*5100*/  USHF.L.U32 UR7, UR7, UR6, URZ ;  /* 0x0000000607077299 */ /* 0x000fe2000800063f */
[----:B------:R-:W-:Y:S01]  /*5110*/  LOP3.LUT R8, R19, 0x2, RZ, 0xfc, !PT ;  /* 0x0000000213087812 */ /* 0x000fe200078efcff */
[----:B------:R-:W-:-:S02]  /*5120*/  USHF.L.U32 UR18, UR8, UR6, URZ ;  /* 0x0000000608127299 */ /* 0x000fc4000800063f */
[----:B------:R-:W-:Y:S01]  /*5130*/  ULOP3.LUT UR17, URZ, UR7, URZ, 0x33, !UPT ;  /* 0x000000073f117292 */ /* 0x000fe2000f8e333f */
[----:B------:R-:W-:Y:S01]  /*5140*/  ULDC UR6, c[0x0][0x14] ;  /* 0x0000050000067ab9 */ /* 0x000fe20000000800 */
[----:B------:R-:W-:Y:S01]  /*5150*/  ULDC.64 UR22, c[0x0][0x198] ;  /* 0x0000660000167ab9 */ /* 0x000fe20000000a00 */
[----:B------:R-:W-:Y:S02]  /*5160*/  UIMAD.WIDE.U32 UR20, UR4, UR6, URZ ;  /* 0x00000006041472a5 */ /* 0x000fe4000f8e003f */
[----:B------:R-:W-:Y:S01]  /*5170*/  UIMAD UR13, UR5, UR6, URZ ;  /* 0x00000006050d72a4 */ /* 0x000fe2000f8e023f */
[----:B0-----:R-:W-:-:S03]  /*5180*/  VIADD R0, R0, 0x3f ;  /* 0x0000003f00007836 */ /* 0x001fc60000000000 */
[----:B------:R-:W-:Y:S02]  /*5190*/  UIADD3 UR13, UR21, UR13, URZ ;  /* 0x0000000d150d7290 */ /* 0x000fe4000fffe03f */
[----:B------:R-:W-:-:S04]  /*51a0*/  SHF.R.S32.HI R3, RZ, 0x1f, R0 ;  /* 0x0000001fff037819 */ /* 0x000fc80000011400 */
[----:B------:R-:W-:Y:S01]  /*51b0*/  LEA.HI R10, R3, R0, RZ, 0x6 ;  /* 0x00000000030a7211 */ /* 0x000fe200078f30ff */
[C---:B-1----:R-:W-:Y:S02]  /*51c0*/  IMAD.SHL.U32 R11, R12.reuse, 0x10, RZ ;  /* 0x000000100c0b7824 */ /* 0x042fe400078e00ff */
[----:B------:R-:W-:Y:S01]  /*51d0*/  IMAD.SHL.U32 R12, R12, 0x400, RZ ;  /* 0x000004000c0c7824 */ /* 0x000fe200078e00ff */
[----:B------:R-:W-:Y:S01]  /*51e0*/  SHF.R.S32.HI R10, RZ, 0x6, R10 ;  /* 0x00000006ff0a7819 */ /* 0x000fe2000001140a */
[----:B------:R-:W-:Y:S01]  /*51f0*/  IMAD.MOV.U32 R0, RZ, RZ, 0x1 ;  /* 0x00000001ff007424 */ /* 0x000fe200078e00ff */
[----:B------:R-:W-:Y:S01]  /*5200*/  LOP3.LUT R11, R11, 0x30, RZ, 0xc0, !PT ;  /* 0x000000300b0b7812 */ /* 0x000fe200078ec0ff */
[----:B------:R-:W-:Y:S01]  /*5210*/  IMAD.MOV.U32 R3, RZ, RZ, RZ ;  /* 0x000000ffff037224 */ /* 0x000fe200078e00ff */
[----:B------:R-:W-:Y:S01]  /*5220*/  LOP3.LUT R12, R12, 0xc00, RZ, 0xc0, !PT ;  /* 0x00000c000c0c7812 */ /* 0x000fe200078ec0ff */
[----:B------:R-:W-:-:S07]  /*5230*/  VIADD R13, R10, 0x1 ;  /* 0x000000010a0d7836 */ /* 0x000fce0000000000 */
.L_x_116:
[----:B------:R-:W-:-:S03]  /*5240*/  UMOV UR4, 0xffffffff ;  /* 0xffffffff00047882 */ /* 0x000fc60000000000 */
[----:B------:R-:W-:Y:S05]  /*5250*/  BRA.DIV UR4, `(.L_x_106) ;  /* 0x0000001204587947 */ /* 0x000fea000b800000 */
[----:B------:R-:W-:-:S13]  /*5260*/  ELECT P6, URZ, PT ;  /* 0x00000000003f782f */ /* 0x000fda00038c0000 */
.L_x_132:
[----:B------:R-:W0:Y:S01]  /*5270*/  LDC R4, c[0x0][0x28c] ;  /* 0x0000a300ff047b82 */ /* 0x000e220000000800 */
[----:B------:R-:W-:Y:S01]  /*5280*/  BSSY B1, `(.L_x_107) ;  /* 0x0000038000017945 */ /* 0x000fe20003800000 */
[----:B0-----:R-:W-:-:S13]  /*5290*/  ISETP.LT.OR P6, PT, R4, 0x1, !P6 ;  /* 0x000000010400780c */ /* 0x001fda00077c1670 */
[----:B------:R-:W-:Y:S05]  /*52a0*/  @P6 BRA `(.L_x_108) ;  /* 0x0000000000d46947 */ /* 0x000fea0003800000 */
[----:B------:R-:W-:Y:S02]  /*52b0*/  IMAD.SHL.U32 R21, R21, 0x80, RZ ;  /* 0x0000008015157824 */ /* 0x000fe400078e00ff */
[----:B------:R-:W-:Y:S02]  /*52c0*/  IMAD R20, R20, 0x40, R11 ;  /* 0x0000004014147824 */ /* 0x000fe400078e020b */
[----:B------:R-:W-:Y:S02]  /*52d0*/  IMAD.MOV.U32 R24, RZ, RZ, RZ ;  /* 0x000000ffff187224 */ /* 0x000fe400078e00ff */
[----:B------:R-:W-:Y:S02]  /*52e0*/  IMAD.MOV.U32 R4, RZ, RZ, R13 ;  /* 0x000000ffff047224 */ /* 0x000fe400078e000d */
[----:B------:R-:W-:Y:S02]  /*52f0*/  IMAD.MOV.U32 R5, RZ, RZ, R0 ;  /* 0x000000ffff057224 */ /* 0x000fe400078e0000 */
[----:B------:R-:W-:-:S07]  /*5300*/  IMAD.MOV.U32 R7, RZ, RZ, R3 ;  /* 0x000000ffff077224 */ /* 0x000fce00078e0003 */
.L_x_111:
[----:B------:R-:W0:Y:S01]  /*5310*/  S2R R15, SR_CgaCtaId ;  /* 0x00000000000f7919 */ /* 0x000e220000008800 */
[----:B------:R-:W-:Y:S02]  /*5320*/  MOV R14, 0x400 ;  /* 0x00000400000e7802 */ /* 0x000fe40000000f00 */
[----:B------:R-:W-:Y:S02]  /*5330*/  LOP3.LUT P1, RZ, R18, 0x7f, RZ, 0xc0, !PT ;  /* 0x0000007f12ff7812 */ /* 0x000fe4000782c0ff */
[----:B0-----:R-:W-:Y:S02]  /*5340*/  LEA R22, R15, R14, 0x18 ;  /* 0x0000000e0f167211 */ /* 0x001fe400078ec0ff */
[----:B------:R-:W-:-:S09]  /*5350*/  SHF.L.U32 R14, R5, 0x1f, RZ ;  /* 0x0000001f050e7819 */ /* 0x000fd200000006ff */
[----:B------:R-:W0:Y:S01]  /*5360*/  @!P1 LDC R15, c[0x0][0x500] ;  /* 0x00014000ff0f9b82 */ /* 0x000e220000000800 */
[----:B------:R-:W-:-:S04]  /*5370*/  IMAD R23, R7, 0x8, R22 ;  /* 0x0000000807177824 */ /* 0x000fc800078e0216 */
[----:B------:R-:W1:Y:S02]  /*5380*/  SYNCS.PHASECHK.TRANS64.TRYWAIT P0, [R23+URZ+0x48], R14 ;  /* 0x0000480e170075a7 */ /* 0x000e64000800017f */
[----:B-1----:R-:W-:Y:S05]  /*5390*/  @!P0 BRA `(.L_x_109) ;  /* 0x0000001000288947 */ /* 0x002fea0003800000 */
.L_x_133:
[----:B-1----:R-:W-:Y:S01]  /*53a0*/  PRMT R14, R8, 0x9910, RZ ;  /* 0x00009910080e7816 */ /* 0x002fe200000000ff */
[----:B0-----:R0:W-:Y:S03]  /*53b0*/  @!P1 SYNCS.ARRIVE.TRANS64 RZ, [R23+URZ], R15 ;  /* 0x0000000f17ff99a7 */ /* 0x0011e6000800003f */
[----:B------:R-:W-:-:S13]  /*53c0*/  ISETP.NE.AND P0, PT, R14, 0x2, PT ;  /* 0x000000020e00780c */ /* 0x000fda0003f05270 */
[----:B0-----:R-:W-:Y:S05]  /*53d0*/  @P0 BRA `(.L_x_110) ;  /* 0x0000000000040947 */ /* 0x001fea0003800000 */
[----:B------:R-:W-:Y:S01]  /*53e0*/  BPT.TRAP 0x1 ;  /* 0x000000040000795c */ /* 0x000fe20000300000 */
.L_x_110:
[----:B------:R-:W-:Y:S01]  /*53f0*/  IMAD R14, R7, 0x1000, R12 ;  /* 0x00001000070e7824 */ /* 0x000fe200078e020c */
[----:B------:R-:W-:Y:S01]  /*5400*/  R2UR UR9, R23 ;  /* 0x00000000170972ca */ /* 0x000fe200000e0000 */
[--C-:B------:R-:W-:Y:S01]  /*5410*/  IMAD R15, R7, 0x4000, R22.reuse ;  /* 0x00004000070f7824 */ /* 0x100fe200078e0216 */
[----:B------:R-:W-:Y:S01]  /*5420*/  UIADD3 UR4, UP0, UR22, 0xf0, URZ ;  /* 0x000000f016047890 */ /* 0x000fe2000ff1e03f */
[----:B------:R-:W-:Y:S01]  /*5430*/  IMAD R14, R14, 0x2, R22 ;  /* 0x000000020e0e7824 */ /* 0x000fe200078e0216 */
[----:B------:R-:W-:Y:S01]  /*5440*/  R2UR UR11, R21 ;  /* 0x00000000150b72ca */ /* 0x000fe200000e0000 */
[----:B------:R-:W-:Y:S01]  /*5450*/  VIADD R4, R4, 0xffffffff ;  /* 0xffffffff04047836 */ /* 0x000fe20000000000 */
[----:B------:R-:W-:Y:S01]  /*5460*/  R2UR UR5, R15 ;  /* 0x000000000f0572ca */ /* 0x000fe200000e0000 */
[----:B------:R-:W-:Y:S01]  /*5470*/  UIADD3 UR24, UP1, UR22, 0x1f0, URZ ;  /* 0x000001f016187890 */ /* 0x000fe2000ff3e03f */
[----:B------:R-:W-:Y:S01]  /*5480*/  R2UR UR8, R14 ;  /* 0x000000000e0872ca */ /* 0x000fe200000e0000 */
[----:B------:R-:W-:Y:S01]  /*5490*/  VIADD R7, R7, 0x1 ;  /* 0x0000000107077836 */ /* 0x000fe20000000000 */
[----:B------:R-:W-:Y:S01]  /*54a0*/  R2UR UR10, R24 ;  /* 0x00000000180a72ca */ /* 0x000fe200000e0000 */
[----:B------:R-:W-:Y:S01]  /*54b0*/  UIADD3.X UR25, URZ, UR23, URZ, UP1, !UPT ;  /* 0x000000173f197290 */ /* 0x000fe20008ffe43f */
[----:B------:R-:W-:Y:S01]  /*54c0*/  R2UR UR12, R6 ;  /* 0x00000000060c72ca */ /* 0x000fe200000e0000 */
[----:B------:R-:W-:Y:S01]  /*54d0*/  UMOV UR6, 0x0 ;  /* 0x0000000000067882 */ /* 0x000fe20000000000 */
[----:B------:R-:W-:Y:S01]  /*54e0*/  R2UR UR19, R20 ;  /* 0x00000000141372ca */ /* 0x000fe200000e0000 */
[----:B------:R-:W-:Y:S01]  /*54f0*/  UMOV UR7, 0x10000000 ;  /* 0x1000000000077882 */ /* 0x000fe20000000000 */
[----:B------:R-:W-:Y:S01]  /*5500*/  ISETP.GT.AND P1, PT, R4, 0x1, PT ;  /* 0x000000010400780c */ /* 0x000fe20003f24270 */
[----:B------:R-:W-:Y:S01]  /*5510*/  UMOV UR26, 0xf0000 ;  /* 0x000f0000001a7882 */ /* 0x000fe20000000000 */
[C---:B------:R-:W-:Y:S01]  /*5520*/  ISETP.NE.AND P0, PT, R7.reuse, 0x9, PT ;  /* 0x000000090700780c */ /* 0x040fe20003f05270 */
[----:B------:R-:W-:Y:S01]  /*5530*/  UIADD3 UR14, UR5, 0x180, URZ ;  /* 0x00000180050e7890 */ /* 0x000fe2000fffe03f */
[----:B------:R-:W-:Y:S01]  /*5540*/  VIADD R24, R24, 0x40 ;  /* 0x0000004018187836 */ /* 0x000fe20000000000 */
[----:B------:R-:W-:Y:S01]  /*5550*/  UIADD3.X UR5, URZ, UR23, URZ, UP0, !UPT ;  /* 0x000000173f057290 */ /* 0x000fe200087fe43f */
[----:B------:R-:W-:Y:S01]  /*5560*/  SEL R14, RZ, 0x1, P0 ;  /* 0x00000001ff0e7807 */ /* 0x000fe20000000000 */
[----:B------:R-:W-:Y:S01]  /*5570*/  UIADD3 UR15, UR8, 0x24180, URZ ;  /* 0x00024180080f7890 */ /* 0x000fe2000fffe03f */
[----:B------:R-:W-:-:S02]  /*5580*/  SEL R7, R7, RZ, P0 ;  /* 0x000000ff07077207 */ /* 0x000fc40000000000 */
[----:B------:R-:W-:Y:S01]  /*5590*/  UMOV UR8, UR14 ;  /* 0x0000000e00087c82 */ /* 0x000fe20008000000 */
[----:B------:R-:W-:-:S03]  /*55a0*/  LOP3.LUT R5, R5, R14, RZ, 0x3c, !PT ;  /* 0x0000000e05057212 */ /* 0x000fc600078e3cff */
[----:B------:R0:W-:Y:S02]  /*55b0*/  UTMALDG.3D [UR8], [UR4], desc[UR6] ;  /* 0x00000608040075b4 */ /* 0x0001e40008011000 */
[----:B0-----:R-:W-:Y:S01]  /*55c0*/  UMOV UR8, UR15 ;  /* 0x0000000f00087c82 */ /* 0x001fe20008000000 */
[----:B------:R-:W-:Y:S02]  /*55d0*/  UMOV UR11, UR19 ;  /* 0x00000013000b7c82 */ /* 0x000fe40008000000 */
[----:B------:R0:W-:Y:S02]  /*55e0*/  UTMALDG.3D.MULTICAST [UR8], [UR24], UR26, desc[UR6] ;  /* 0x00000608180073b4 */ /* 0x0001e4000801181a */
[----:B0-----:R-:W-:Y:S05]  /*55f0*/  @P1 BRA `(.L_x_111) ;  /* 0xfffffffc00441947 */ /* 0x001fea000383ffff */
.L_x_108:
[----:B------:R-:W-:Y:S05]  /*5600*/  BSYNC B1 ;  /* 0x0000000000017941 */ /* 0x000fea0003800000 */
.L_x_107:
[----:B------:R-:W-:Y:S01]  /*5610*/  LOP3.LUT P1, RZ, R9, 0xff, RZ, 0xc0, !PT ;  /* 0x000000ff09ff7812 */ /* 0x000fe2000782c0ff */
[C---:B------:R-:W-:Y:S01]  /*5620*/  IMAD.IADD R6, R10.reuse, 0x1, R3 ;  /* 0x000000010a067824 */ /* 0x040fe200078e0203 */
[----:B------:R-:W-:Y:S01]  /*5630*/  ULDC.64 UR4, c[0x0][0x650] ;  /* 0x0001940000047ab9 */ /* 0x000fe20000000a00 */
[----:B------:R-:W-:Y:S01]  /*5640*/  ISETP.GE.U32.AND P2, PT, R10, 0x9, PT ;  /* 0x000000090a00780c */ /* 0x000fe20003f46070 */
[----:B------:R-:W-:Y:S01]  /*5650*/  BSSY B1, `(.L_x_112) ;  /* 0x000006c000017945 */ /* 0x000fe20003800000 */
[----:B------:R-:W-:Y:S01]  /*5660*/  IMAD.MOV.U32 R21, RZ, RZ, -0x1 ;  /* 0xffffffffff157424 */ /* 0x000fe200078e00ff */
[----:B------:R-:W-:Y:S01]  /*5670*/  ISETP.GT.U32.AND P0, PT, R6, 0x8, PT ;  /* 0x000000080600780c */ /* 0x000fe20003f04070 */
[----:B------:R-:W-:Y:S01]  /*5680*/  IMAD.MOV.U32 R20, RZ, RZ, -0x1 ;  /* 0xffffffffff147424 */ /* 0x000fe200078e00ff */
[----:B------:R-:W-:Y:S02]  /*5690*/  PRMT R9, RZ, 0x7610, R9 ;  /* 0x00007610ff097816 */ /* 0x000fe40000000009 */
[----:B------:R-:W-:-:S03]  /*56a0*/  ISETP.LT.U32.AND P0, PT, R10, 0x9, P0 ;  /* 0x000000090a00780c */ /* 0x000fc60000701070 */
[----:B------:R-:W0:Y:S01]  /*56b0*/  @P1 S2R R5, SR_CgaCtaId ;  /* 0x0000000000051919 */ /* 0x000e220000008800 */
[----:B------:R-:W-:-:S04]  /*56c0*/  @P1 MOV R4, 0x400 ;  /* 0x0000040000041802 */ /* 0x000fc80000000f00 */
[----:B0-----:R-:W-:Y:S01]  /*56d0*/  @P1 LEA R3, R5, R4, 0x18 ;  /* 0x0000000405031211 */ /* 0x001fe200078ec0ff */
[----:B------:R-:W-:-:S03]  /*56e0*/  IMAD.WIDE.U32 R4, R6, 0x38e38e39, RZ ;  /* 0x38e38e3906047825 */ /* 0x000fc600078e00ff */
[----:B------:R0:W-:Y:S01]  /*56f0*/  @P1 SYNCS.ARRIVE.TRANS64.A1T0 RZ, [R3+URZ+0xa8], RZ ;  /* 0x0000a8ff03ff19a7 */ /* 0x0001e2000810003f */
[----:B------:R-:W-:Y:S02]  /*5700*/  IADD3 R16, P1, R16, UR20, RZ ;  /* 0x0000001410107c10 */ /* 0x000fe4000ff3e0ff */
[----:B------:R-:W-:Y:S02]  /*5710*/  SHF.R.U32.HI R5, RZ, 0x1, R5 ;  /* 0x00000001ff057819 */ /* 0x000fe40000011605 */
[----:B------:R-:W-:Y:S02]  /*5720*/  IADD3.X R17, R17, UR13, RZ, P1, !PT ;  /* 0x0000000d11117c10 */ /* 0x000fe40008ffe4ff */
[----:B------:R-:W-:Y:S02]  /*5730*/  PRMT R4, RZ, 0x7610, R4 ;  /* 0x00007610ff047816 */ /* 0x000fe40000000004 */
[----:B0-----:R-:W-:Y:S02]  /*5740*/  SEL R3, RZ, 0x1, !P0 ;  /* 0x00000001ff037807 */ /* 0x001fe40004000000 */
[----:B------:R-:W-:-:S02]  /*5750*/  ISETP.GE.U32.AND P0, PT, R16, UR4, PT ;  /* 0x0000000410007c0c */ /* 0x000fc4000bf06070 */
[----:B------:R-:W-:Y:S01]  /*5760*/  LOP3.LUT R0, R0, R3, RZ, 0x3c, !PT ;  /* 0x0000000300007212 */ /* 0x000fe200078e3cff */
[----:B------:R-:W-:Y:S01]  /*5770*/  IMAD R3, R5, -0x9, R6 ;  /* 0xfffffff705037824 */ /* 0x000fe200078e0206 */
[----:B------:R-:W-:Y:S01]  /*5780*/  ISETP.GE.U32.AND.EX P0, PT, R17, UR5, PT, P0 ;  /* 0x0000000511007c0c */ /* 0x000fe2000bf06100 */
[----:B------:R-:W-:Y:S01]  /*5790*/  IMAD.MOV.U32 R6, RZ, RZ, -0x1 ;  /* 0xffffffffff067424 */ /* 0x000fe200078e00ff */
[----:B------:R-:W-:-:S11]  /*57a0*/  @P2 LOP3.LUT R0, R0, 0x1, R5, 0x78, !PT ;  /* 0x0000000100002812 */ /* 0x000fd600078e7805 */
[----:B------:R-:W-:Y:S05]  /*57b0*/  @P0 BRA `(.L_x_113) ;  /* 0x0000000400540947 */ /* 0x000fea0003800000 */
[----:B------:R-:W0:Y:S01]  /*57c0*/  S2R R15, SR_CTAID.X ;  /* 0x00000000000f7919 */ /* 0x000e220000002500 */
[----:B------:R-:W-:Y:S01]  /*57d0*/  ULDC.64 UR4, c[0x0][0x628] ;  /* 0x00018a0000047ab9 */ /* 0x000fe20000000a00 */
[----:B------:R-:W-:Y:S01]  /*57e0*/  ULDC UR7, c[0x0][0x630] ;  /* 0x00018c0000077ab9 */ /* 0x000fe20000000800 */
[----:B------:R-:W-:Y:S01]  /*57f0*/  ISETP.NE.U32.AND P0, PT, RZ, UR4, PT ;  /* 0x00000004ff007c0c */ /* 0x000fe2000bf05070 */
[----:B------:R-:W1:Y:S01]  /*5800*/  S2R R20, SR_CTAID.Y ;  /* 0x0000000000147919 */ /* 0x000e620000002600 */
[----:B------:R-:W-:Y:S01]  /*5810*/  ULDC UR8, c[0x0][0x150] ;  /* 0x0000540000087ab9 */ /* 0x000fe20000000800 */
[----:B------:R-:W-:Y:S01]  /*5820*/  IMAD.MOV.U32 R4, RZ, RZ, R16 ;  /* 0x000000ffff047224 */ /* 0x000fe200078e0010 */
[----:B------:R-:W-:Y:S01]  /*5830*/  ISETP.NE.AND.EX P0, PT, RZ, UR5, PT, P0 ;  /* 0x00000005ff007c0c */ /* 0x000fe2000bf05300 */
[----:B------:R-:W-:Y:S01]  /*5840*/  IMAD.MOV.U32 R5, RZ, RZ, R17 ;  /* 0x000000ffff057224 */ /* 0x000fe200078e0011 */
[----:B0-----:R-:W-:-:S11]  /*5850*/  I2FP.F32.U32 R22, R15 ;  /* 0x0000000f00167245 */ /* 0x001fd60000201000 */
[----:B------:R-:W-:Y:S05]  /*5860*/  @!P0 BRA `(.L_x_114) ;  /* 0x0000000000288947 */ /* 0x000fea0003800000 */
[----:B------:R-:W-:Y:S02]  /*5870*/  ULDC UR6, c[0x0][0x634] ;  /* 0x00018d0000067ab9 */ /* 0x000fe40000000800 */
[----:B------:R-:W-:-:S05]  /*5880*/  IADD3 R5, P0, R16, UR6, RZ ;  /* 0x0000000610057c10 */ /* 0x000fca000ff1e0ff */
[----:B------:R-:W-:-:S04]  /*5890*/  IMAD.X R21, RZ, RZ, R17, P0 ;  /* 0x000000ffff157224 */ /* 0x000fc800000e0611 */
[----:B------:R-:W-:-:S04]  /*58a0*/  IMAD.WIDE.U32 R6, R21, UR4, RZ ;  /* 0x0000000415067c25 */ /* 0x000fc8000f8e00ff */
[----:B------:R-:W-:-:S04]  /*58b0*/  IMAD.WIDE.U32 R6, P0, R5, UR5, R6 ;  /* 0x0000000505067c25 */ /* 0x000fc8000f800006 */
[----:B------:R-:W-:-:S04]  /*58c0*/  IMAD.WIDE.U32 R4, R5, UR4, RZ ;  /* 0x0000000405047c25 */ /* 0x000fc8000f8e00ff */
[----:B------:R-:W-:Y:S01]  /*58d0*/  IMAD.MOV.U32 R4, RZ, RZ, R7 ;  /* 0x000000ffff047224 */ /* 0x000fe200078e0007 */
[----:B------:R-:W-:Y:S01]  /*58e0*/  IADD3 RZ, P1, R5, R6, RZ ;  /* 0x0000000605ff7210 */ /* 0x000fe20007f3e0ff */
[----:B------:R-:W-:-:S04]  /*58f0*/  IMAD.X R5, RZ, RZ, RZ, P0 ;  /* 0x000000ffff057224 */ /* 0x000fc800000e06ff */
[----:B------:R-:W-:-:S08]  /*5900*/  IMAD.WIDE.U32.X R4, R21, UR5, R4, P1 ;  /* 0x0000000515047c25 */ /* 0x000fd000088e0404 */
.L_x_114:
[--C-:B------:R-:W-:Y:S01]  /*5910*/  SHF.R.U64 R14, R4, UR7, R5.reuse ;  /* 0x00000007040e7c19 */ /* 0x100fe20008001205 */
[----:B------:R-:W-:Y:S01]  /*5920*/  FMUL R22, R22, UR8 ;  /* 0x0000000816167c20 */ /* 0x000fe20008400000 */
[----:B------:R-:W-:Y:S01]  /*5930*/  SHF.R.U32.HI R4, RZ, UR7, R5 ;  /* 0x00000007ff047c19 */ /* 0x000fe20008011605 */
[----:B------:R-:W0:Y:S01]  /*5940*/  LDC R6, c[0x0][0x144] ;  /* 0x00005100ff067b82 */ /* 0x000e220000000800 */
[----:B------:R-:W-:Y:S01]  /*5950*/  IADD3 R5, P0, RZ, -R14, RZ ;  /* 0x8000000eff057210 */ /* 0x000fe20007f1e0ff */
[----:B------:R-:W-:Y:S01]  /*5960*/  ULDC UR6, c[0x0][0x154] ;  /* 0x0000550000067ab9 */ /* 0x000fe20000000800 */
[----:B-1----:R-:W-:Y:S01]  /*5970*/  I2FP.F32.U32 R7, R20 ;  /* 0x0000001400077245 */ /* 0x002fe20000201000 */
[----:B------:R-:W1:Y:S01]  /*5980*/  F2I.U32.TRUNC.NTZ R22, R22 ;  /* 0x0000001600167305 */ /* 0x000e62000020f000 */
[----:B------:R-:W-:Y:S01]  /*5990*/  ULDC.64 UR4, c[0x0][0x620] ;  /* 0x0001880000047ab9 */ /* 0x000fe20000000a00 */
[----:B------:R-:W-:Y:S01]  /*59a0*/  IMAD.X R4, RZ, RZ, ~R4, P0 ;  /* 0x000000ffff047224 */ /* 0x000fe200000e0e04 */
[----:B------:R-:W-:Y:S01]  /*59b0*/  ISETP.NE.AND P2, PT, R2, 0x1, PT ;  /* 0x000000010200780c */ /* 0x000fe20003f45270 */
[----:B------:R-:W-:Y:S01]  /*59c0*/  FMUL R23, R7, UR6 ;  /* 0x0000000607177c20 */ /* 0x000fe20008400000 */
[----:B------:R-:W2:Y:S01]  /*59d0*/  LDC R25, c[0x0][0x148] ;  /* 0x00005200ff197b82 */ /* 0x000ea20000000800 */
[----:B------:R-:W-:Y:S01]  /*59e0*/  IMAD R4, R4, UR4, RZ ;  /* 0x0000000404047c24 */ /* 0x000fe2000f8e02ff */
[----:B------:R-:W-:-:S02]  /*59f0*/  ULDC.64 UR6, c[0x0][0x640] ;  /* 0x0001900000067ab9 */ /* 0x000fc40000000a00 */
[----:B------:R-:W-:Y:S01]  /*5a00*/  ISETP.NE.U32.AND P0, PT, RZ, UR6, PT ;  /* 0x00000006ff007c0c */ /* 0x000fe2000bf05070 */
[----:B------:R-:W3:Y:S01]  /*5a10*/  F2I.U32.TRUNC.NTZ R23, R23 ;  /* 0x0000001700177305 */ /* 0x000ee2000020f000 */
[C---:B------:R-:W-:Y:S02]  /*5a20*/  IMAD R7, R5.reuse, UR5, R4 ;  /* 0x0000000505077c24 */ /* 0x040fe4000f8e0204 */
[----:B------:R-:W-:Y:S01]  /*5a30*/  IMAD.WIDE.U32 R4, R5, UR4, R16 ;  /* 0x0000000405047c25 */ /* 0x000fe2000f8e0010 */
[----:B------:R-:W-:Y:S01]  /*5a40*/  ULDC UR4, c[0x0][0x618] ;  /* 0x0001860000047ab9 */ /* 0x000fe20000000800 */
[----:B------:R-:W-:Y:S02]  /*5a50*/  ISETP.NE.AND.EX P0, PT, RZ, UR7, PT, P0 ;  /* 0x00000007ff007c0c */ /* 0x000fe4000bf05300 */
[----:B------:R-:W-:Y:S02]  /*5a60*/  IMAD.IADD R5, R5, 0x1, R7 ;  /* 0x0000000105057824 */ /* 0x000fe400078e0207 */
[----:B-1----:R-:W-:-:S03]  /*5a70*/  IMAD.MOV R22, RZ, RZ, -R22 ;  /* 0x000000ffff167224 */ /* 0x002fc600078e0a16 */
[----:B------:R-:W-:Y:S01]  /*5a80*/  SHF.R.U64 R21, R4, UR4, R5 ;  /* 0x0000000404157c19 */ /* 0x000fe20008001205 */
[----:B0-----:R-:W-:Y:S01]  /*5a90*/  IMAD R15, R6, R22, R15 ;  /* 0x00000016060f7224 */ /* 0x001fe200078e020f */
[----:B------:R-:W-:Y:S01]  /*5aa0*/  SHF.R.U32.HI R4, RZ, UR4, R5 ;  /* 0x00000004ff047c19 */ /* 0x000fe20008011605 */
[----:B------:R-:W-:Y:S01]  /*5ab0*/  ULDC UR4, c[0x0][0x608] ;  /* 0x0001820000047ab9 */ /* 0x000fe20000000800 */
[----:B---3--:R-:W-:Y:S02]  /*5ac0*/  IMAD.MOV R6, RZ, RZ, -R23 ;  /* 0x000000ffff067224 */ /* 0x008fe400078e0a17 */
[--C-:B------:R-:W-:Y:S02]  /*5ad0*/  SHF.R.U64 R22, R21, UR4, R4.reuse ;  /* 0x0000000415167c19 */ /* 0x100fe40008001204 */
[----:B------:R-:W-:Y:S01]  /*5ae0*/  SHF.R.U32.HI R5, RZ, UR4, R4 ;  /* 0x00000004ff057c19 */ /* 0x000fe20008011604 */
[----:B------:R-:W-:Y:S01]  /*5af0*/  ULDC UR4, c[0x0][0x658] ;  /* 0x0001960000047ab9 */ /* 0x000fe20000000800 */
[----:B--2---:R-:W-:-:S02]  /*5b00*/  @P2 IMAD R15, R25, R6, R20 ;  /* 0x00000006190f2224 */ /* 0x004fc400078e0214 */
[--C-:B------:R-:W-:Y:S02]  /*5b10*/  SHF.R.U64 R20, R22, UR4, R5.reuse ;  /* 0x0000000416147c19 */ /* 0x100fe40008001205 */
[----:B------:R-:W-:-:S03]  /*5b20*/  SHF.R.U32.HI R23, RZ, UR4, R5 ;  /* 0x00000004ff177c19 */ /* 0x000fc60008011605 */
[----:B------:R-:W-:Y:S02]  /*5b30*/  IMAD.MOV.U32 R6, RZ, RZ, R20 ;  /* 0x000000ffff067224 */ /* 0x000fe400078e0014 */
[----:B------:R-:W-:Y:S01]  /*5b40*/  IMAD.MOV.U32 R5, RZ, RZ, R23 ;  /* 0x000000ffff057224 */ /* 0x000fe200078e0017 */
[----:B------:R-:W-:Y:S06]  /*5b50*/  @!P0 BRA `(.L_x_115) ;  /* 0x00000000002c8947 */ /* 0x000fec0003800000 */
        /* <DEDUP_REMOVED lines=9> */
[----:B------:R-:W-:-:S04]  /*5bf0*/  IMAD.WIDE.U32.X R4, R23, UR7, R4, P1 ;  /* 0x0000000717047c25 */ /* 0x000fc800088e0404 */
[----:B------:R-:W-:-:S07]  /*5c00*/  IMAD.MOV.U32 R6, RZ, RZ, R4 ;  /* 0x000000ffff067224 */ /* 0x000fce00078e0004 */
.L_x_115:
[----:B------:R-:W-:Y:S01]  /*5c10*/  ULDC UR4, c[0x0][0x648] ;  /* 0x0001920000047ab9 */ /* 0x000fe20000000800 */
[----:B------:R-:W-:Y:S01]  /*5c20*/  LOP3.LUT R4, R22, UR17, RZ, 0xc0, !PT ;  /* 0x0000001116047c12 */ /* 0x000fe2000f8ec0ff */
[----:B------:R-:W-:Y:S01]  /*5c30*/  ULDC UR5, c[0x0][0x610] ;  /* 0x0001840000057ab9 */ /* 0x000fe20000000800 */
[----:B------:R-:W-:Y:S01]  /*5c40*/  SHF.R.U64 R5, R6, UR4, R5 ;  /* 0x0000000406057c19 */ /* 0x000fe20008001205 */
[----:B------:R-:W-:Y:S01]  /*5c50*/  ULDC UR4, c[0x0][0x638] ;  /* 0x00018e0000047ab9 */ /* 0x000fe20000000800 */
[----:B------:R-:W-:-:S03]  /*5c60*/  LOP3.LUT R21, R21, UR16, RZ, 0xc0, !PT ;  /* 0x0000001015157c12 */ /* 0x000fc6000f8ec0ff */
[----:B------:R-:W-:Y:S02]  /*5c70*/  IMAD.MOV R7, RZ, RZ, -R5 ;  /* 0x000000ffff077224 */ /* 0x000fe400078e0a05 */
[----:B------:R-:W-:Y:S02]  /*5c80*/  IMAD R4, R5, UR18, R4 ;  /* 0x0000001205047c24 */ /* 0x000fe4000f8e0204 */
[----:B------:R-:W-:Y:S01]  /*5c90*/  IMAD R20, R7, UR4, R20 ;  /* 0x0000000407147c24 */ /* 0x000fe2000f8e0214 */
[----:B------:R-:W-:Y:S01]  /*5ca0*/  ULDC UR4, c[0x0][0x600] ;  /* 0x0001800000047ab9 */ /* 0x000fe20000000800 */
[----:B------:R-:W-:Y:S02]  /*5cb0*/  IMAD R15, R4, UR5, R15 ;  /* 0x00000005040f7c24 */ /* 0x000fe4000f8e020f */
[----:B------:R-:W-:Y:S02]  /*5cc0*/  IMAD R6, R20, UR4, R21 ;  /* 0x0000000414067c24 */ /* 0x000fe4000f8e0215 */
[----:B------:R-:W-:-:S03]  /*5cd0*/  IMAD.MOV.U32 R4, RZ, RZ, 0x1 ;  /* 0x00000001ff047424 */ /* 0x000fc600078e00ff */
[----:B------:R-:W-:Y:S02]  /*5ce0*/  SEL R20, R6, R15, !P2 ;  /* 0x0000000f06147207 */ /* 0x000fe40005000000 */
[----:B------:R-:W-:Y:S01]  /*5cf0*/  SEL R21, R15, R6, !P2 ;  /* 0x000000060f157207 */ /* 0x000fe20005000000 */
[----:B------:R-:W-:-:S07]  /*5d00*/  IMAD.MOV.U32 R6, RZ, RZ, R14 ;  /* 0x000000ffff067224 */ /* 0x000fce00078e000e */
.L_x_113:
[----:B------:R-:W-:Y:S05]  /*5d10*/  BSYNC B1 ;  /* 0x0000000000017941 */ /* 0x000fea0003800000 */
.L_x_112:
[----:B------:R-:W-:-:S13]  /*5d20*/  LOP3.LUT P0, RZ, R4, 0xff, RZ, 0xc0, !PT ;  /* 0x000000ff04ff7812 */ /* 0x000fda000780c0ff */
[----:B------:R-:W-:Y:S05]  /*5d30*/  @P0 BRA `(.L_x_116) ;  /* 0xfffffff400400947 */ /* 0x000fea000383ffff */
[----:B------:R-:W-:Y:S05]  /*5d40*/  BSYNC B0 ;  /* 0x0000000000007941 */ /* 0x000fea0003800000 */
.L_x_105:
[----:B------:R-:W-:-:S03]  /*5d50*/  UMOV UR4, 0xffffffff ;  /* 0xffffffff00047882 */ /* 0x000fc60000000000 */
[----:B------:R-:W-:Y:S05]  /*5d60*/  BRA.DIV UR4, `(.L_x_117) ;  /* 0x0000000604c87947 */ /* 0x000fea000b800000 */
[----:B------:R-:W-:-:S13]  /*5d70*/  ELECT P6, URZ, PT ;  /* 0x00000000003f782f */ /* 0x000fda00038c0000 */
.L_x_136:
[----:B------:R-:W-:Y:S04]  /*5d80*/  BSSY B0, `(.L_x_118) ;  /* 0x0000058000007945 */ /* 0x000fe80003800000 */
[----:B------:R-:W-:Y:S05]  /*5d90*/  @!P6 BRA `(.L_x_119) ;  /* 0x000000040058e947 */ /* 0x000fea0003800000 */
[----:B------:R-:W-:-:S04]  /*5da0*/  LOP3.LUT R19, R19, 0x2, RZ, 0xfc, !PT ;  /* 0x0000000213137812 */ /* 0x000fc800078efcff */
[----:B------:R-:W-:-:S13]  /*5db0*/  ISETP.NE.AND P0, PT, R19, 0x3, PT ;  /* 0x000000031300780c */ /* 0x000fda0003f05270 */
[----:B------:R-:W-:Y:S05]  /*5dc0*/  @!P0 BRA `(.L_x_120) ;  /* 0x0000000000048947 */ /* 0x000fea0003800000 */
[----:B------:R-:W-:Y:S01]  /*5dd0*/  BPT.TRAP 0x1 ;  /* 0x000000040000795c */ /* 0x000fe20000300000 */
.L_x_120:
[----:B------:R-:W0:Y:S01]  /*5de0*/  S2R R5, SR_CgaCtaId ;  /* 0x0000000000057919 */ /* 0x000e220000008800 */
[----:B------:R-:W-:Y:S02]  /*5df0*/  MOV R2, 0x400 ;  /* 0x0000040000027802 */ /* 0x000fe40000000f00 */
[----:B------:R-:W-:Y:S02]  /*5e00*/  SHF.L.U32 R4, R0, 0x1f, RZ ;  /* 0x0000001f00047819 */ /* 0x000fe400000006ff */
[----:B0-----:R-:W-:-:S05]  /*5e10*/  LEA R2, R5, R2, 0x18 ;  /* 0x0000000205027211 */ /* 0x001fca00078ec0ff */
[----:B------:R-:W-:-:S04]  /*5e20*/  VIADD R2, R2, 0x48 ;  /* 0x0000004802027836 */ /* 0x000fc80000000000 */
[C---:B------:R-:W-:Y:S02]  /*5e30*/  IMAD R7, R3.reuse, 0x8, R2 ;  /* 0x0000000803077824 */ /* 0x040fe400078e0202 */
[----:B------:R-:W-:Y:S02]  /*5e40*/  VIADD R3, R3, 0x1 ;  /* 0x0000000103037836 */ /* 0x000fe40000000000 */
[----:B------:R-:W0:Y:S03]  /*5e50*/  SYNCS.PHASECHK.TRANS64.TRYWAIT P0, [R7+URZ], R4 ;  /* 0x00000004070075a7 */ /* 0x000e26000800017f */
[----:B------:R-:W-:-:S04]  /*5e60*/  ISETP.NE.AND P1, PT, R3, 0x9, PT ;  /* 0x000000090300780c */ /* 0x000fc80003f25270 */
[----:B------:R-:W-:Y:S02]  /*5e70*/  SEL R5, RZ, 0x1, P1 ;  /* 0x00000001ff057807 */ /* 0x000fe40000800000 */
[----:B------:R-:W-:Y:S02]  /*5e80*/  SEL R3, R3, RZ, P1 ;  /* 0x000000ff03037207 */ /* 0x000fe40000800000 */
[----:B------:R-:W-:-:S03]  /*5e90*/  LOP3.LUT R6, R0, R5, RZ, 0x3c, !PT ;  /* 0x0000000500067212 */ /* 0x000fc600078e3cff */
[----:B------:R-:W-:Y:S01]  /*5ea0*/  IMAD R8, R3, 0x8, R2 ;  /* 0x0000000803087824 */ /* 0x000fe200078e0202 */
[----:B------:R-:W-:Y:S01]  /*5eb0*/  SHF.L.U32 R5, R6, 0x1f, RZ ;  /* 0x0000001f06057819 */ /* 0x000fe200000006ff */
[----:B0-----:R-:W-:Y:S06]  /*5ec0*/  @!P0 BRA `(.L_x_121) ;  /* 0x0000000400908947 */ /* 0x001fec0003800000 */
.L_x_137:
[----:B------:R-:W1:Y:S01]  /*5ed0*/  SYNCS.PHASECHK.TRANS64.TRYWAIT P0, [R8+URZ], R5 ;  /* 0x00000005080075a7 */ /* 0x000e62000800017f */
[----:B------:R-:W-:-:S05]  /*5ee0*/  VIADD R0, R3, 0x1 ;  /* 0x0000000103007836 */ /* 0x000fca0000000000 */
[----:B------:R-:W-:-:S04]  /*5ef0*/  ISETP.NE.AND P1, PT, R0, 0x9, PT ;  /* 0x000000090000780c */ /* 0x000fc80003f25270 */
[----:B------:R-:W-:Y:S02]  /*5f00*/  SEL R3, RZ, 0x1, P1 ;  /* 0x00000001ff037807 */ /* 0x000fe40000800000 */
[----:B0-----:R-:W-:Y:S02]  /*5f10*/  SEL R7, R0, RZ, P1 ;  /* 0x000000ff00077207 */ /* 0x001fe40000800000 */
[----:B------:R-:W-:-:S03]  /*5f20*/  LOP3.LUT R6, R6, R3, RZ, 0x3c, !PT ;  /* 0x0000000306067212 */ /* 0x000fc600078e3cff */
[----:B------:R-:W-:Y:S01]  /*5f30*/  IMAD R9, R7, 0x8, R2 ;  /* 0x0000000807097824 */ /* 0x000fe200078e0202 */
[----:B------:R-:W-:Y:S01]  /*5f40*/  SHF.L.U32 R4, R6, 0x1f, RZ ;  /* 0x0000001f06047819 */ /* 0x000fe200000006ff */
[----:B-1----:R-:W-:Y:S06]  /*5f50*/  @!P0 BRA `(.L_x_122) ;  /* 0x0000000400808947 */ /* 0x002fec0003800000 */
.L_x_138:
[----:B------:R-:W1:Y:S01]  /*5f60*/  SYNCS.PHASECHK.TRANS64.TRYWAIT P0, [R9+URZ], R4 ;  /* 0x00000004090075a7 */ /* 0x000e62000800017f */
[----:B------:R-:W-:-:S05]  /*5f70*/  VIADD R0, R7, 0x1 ;  /* 0x0000000107007836 */ /* 0x000fca0000000000 */
[----:B------:R-:W-:-:S04]  /*5f80*/  ISETP.NE.AND P1, PT, R0, 0x9, PT ;  /* 0x000000090000780c */ /* 0x000fc80003f25270 */
[----:B------:R-:W-:Y:S02]  /*5f90*/  SEL R3, RZ, 0x1, P1 ;  /* 0x00000001ff037807 */ /* 0x000fe40000800000 */
[----:B------:R-:W-:Y:S02]  /*5fa0*/  SEL R7, R0, RZ, P1 ;  /* 0x000000ff00077207 */ /* 0x000fe40000800000 */
[----:B------:R-:W-:-:S03]  /*5fb0*/  LOP3.LUT R6, R6, R3, RZ, 0x3c, !PT ;  /* 0x0000000306067212 */ /* 0x000fc600078e3cff */
[----:B0-----:R-:W-:Y:S01]  /*5fc0*/  IMAD R8, R7, 0x8, R2 ;  /* 0x0000000807087824 */ /* 0x001fe200078e0202 */
[----:B------:R-:W-:Y:S01]  /*5fd0*/  SHF.L.U32 R5, R6, 0x1f, RZ ;  /* 0x0000001f06057819 */ /* 0x000fe200000006ff */
[----:B-1----:R-:W-:Y:S06]  /*5fe0*/  @!P0 BRA `(.L_x_123) ;  /* 0x0000000400708947 */ /* 0x002fec0003800000 */
.L_x_139:
        /* <DEDUP_REMOVED lines=9> */
.L_x_140:
        /* <DEDUP_REMOVED lines=9> */
.L_x_141:
        /* <DEDUP_REMOVED lines=9> */
.L_x_142:
[----:B------:R-:W1:Y:S01]  /*61a0*/  SYNCS.PHASECHK.TRANS64.TRYWAIT P0, [R9+URZ], R4 ;  /* 0x00000004090075a7 */ /* 0x000e62000800017f */
[----:B------:R-:W-:-:S05]  /*61b0*/  VIADD R0, R7, 0x1 ;  /* 0x0000000107007836 */ /* 0x000fca0000000000 */
[----:B------:R-:W-:-:S04]  /*61c0*/  ISETP.NE.AND P1, PT, R0, 0x9, PT ;  /* 0x000000090000780c */ /* 0x000fc80003f25270 */
[----:B------:R-:W-:Y:S02]  /*61d0*/  SEL R3, RZ, 0x1, P1 ;  /* 0x00000001ff037807 */ /* 0x000fe40000800000 */
[----:B------:R-:W-:Y:S02]  /*61e0*/  SEL R7, R0, RZ, P1 ;  /* 0x000000ff00077207 */ /* 0x000fe40000800000 */
[----:B------:R-:W-:-:S03]  /*61f0*/  LOP3.LUT R11, R6, R3, RZ, 0x3c, !PT ;  /* 0x00000003060b7212 */ /* 0x000fc600078e3cff */
[----:B------:R-:W-:Y:S01]  /*6200*/  IMAD R6, R7, 0x8, R2 ;  /* 0x0000000807067824 */ /* 0x000fe200078e0202 */
[----:B0-----:R-:W-:Y:S01]  /*6210*/  SHF.L.U32 R5, R11, 0x1f, RZ ;  /* 0x0000001f0b057819 */ /* 0x001fe200000006ff */
[----:B-1----:R-:W-:Y:S06]  /*6220*/  @!P0 BRA `(.L_x_127) ;  /* 0x0000000400308947 */ /* 0x002fec0003800000 */
.L_x_143:
[----:B------:R-:W1:Y:S01]  /*6230*/  SYNCS.PHASECHK.TRANS64.TRYWAIT P0, [R6+URZ], R5 ;  /* 0x00000005060075a7 */ /* 0x000e62000800017f */
[----:B------:R-:W-:-:S05]  /*6240*/  VIADD R0, R7, 0x1 ;  /* 0x0000000107007836 */ /* 0x000fca0000000000 */
[----:B------:R-:W-:-:S04]  /*6250*/  ISETP.NE.AND P1, PT, R0, 0x9, PT ;  /* 0x000000090000780c */ /* 0x000fc80003f25270 */
[----:B0-----:R-:W-:Y:S02]  /*6260*/  SEL R4, RZ, 0x1, P1 ;  /* 0x00000001ff047807 */ /* 0x001fe40000800000 */
[----:B------:R-:W-:Y:S02]  /*6270*/  SEL R3, R0, RZ, P1 ;  /* 0x000000ff00037207 */ /* 0x000fe40000800000 */
[----:B------:R-:W-:Y:S01]  /*6280*/  LOP3.LUT R0, R11, R4, RZ, 0x3c, !PT ;  /* 0x000000040b007212 */ /* 0x000fe200078e3cff */
[----:B-1----:R-:W-:Y:S06]  /*6290*/  @!P0 BRA `(.L_x_128) ;  /* 0x0000000400288947 */ /* 0x002fec0003800000 */
.L_x_144:
[----:B------:R-:W-:Y:S01]  /*62a0*/  IMAD R3, R3, 0x8, R2 ;  /* 0x0000000803037824 */ /* 0x000fe200078e0202 */
[----:B------:R-:W-:-:S07]  /*62b0*/  SHF.L.U32 R0, R0, 0x1f, RZ ;  /* 0x0000001f00007819 */ /* 0x000fce00000006ff */
.L_x_129:
[----:B-1----:R1:W2:Y:S02]  /*62c0*/  SYNCS.PHASECHK.TRANS64.TRYWAIT P0, [R3+URZ], R0 ;  /* 0x00000000030075a7 */ /* 0x0022a4000800017f */
[----:B--2---:R-:W-:Y:S05]  /*62d0*/  @!P0 NANOSLEEP.SYNCS 0x989680 ;  /* 0x009896800000895d */ /* 0x004fea0003900000 */
[----:B------:R-:W2:Y:S02]  /*62e0*/  @!P0 SYNCS.PHASECHK.TRANS64 P0, [R3+URZ], R0 ;  /* 0x00000000030085a7 */ /* 0x000ea4000800007f */
[----:B--2---:R-:W-:Y:S05]  /*62f0*/  @!P0 BRA `(.L_x_129) ;  /* 0xfffffffc00f08947 */ /* 0x004fea000383ffff */
.L_x_119:
[----:B------:R-:W-:Y:S05]  /*6300*/  BSYNC B0 ;  /* 0x0000000000007941 */ /* 0x000fea0003800000 */
.L_x_118:
[----:B------:R-:W-:Y:S05]  /*6310*/  EXIT ;  /* 0x000000000000794d */ /* 0x000fea0003800000 */
.L_x_22:
[----:B---3--:R3:W4:Y:S02]  /*6320*/  SYNCS.PHASECHK.TRANS64.TRYWAIT P1, [R3+URZ], R0 ;  /* 0x00000000030075a7 */ /* 0x008724000802017f */
[----:B----4-:R-:W-:Y:S05]  /*6330*/  @!P1 NANOSLEEP.SYNCS 0x989680 ;  /* 0x009896800000995d */ /* 0x010fea0003900000 */
[----:B------:R-:W4:Y:S02]  /*6340*/  @!P1 SYNCS.PHASECHK.TRANS64 P1, [R3+URZ], R0 ;  /* 0x00000000030095a7 */ /* 0x000f24000802007f */
[----:B----4-:R-:W-:Y:S05]  /*6350*/  @!P1 BRA `(.L_x_22) ;  /* 0xfffffffc00f09947 */ /* 0x010fea000383ffff */
[----:B------:R-:W-:Y:S05]  /*6360*/  BRA `(.L_x_21) ;  /* 0xffffffb000a47947 */ /* 0x000fea000383ffff */
.L_x_27:
[----:B-1----:R1:W2:Y:S02]  /*6370*/  SYNCS.PHASECHK.TRANS64.TRYWAIT P1, [R5+URZ], R4 ;  /* 0x00000004050075a7 */ /* 0x0022a4000802017f */
[----:B--2---:R-:W-:Y:S05]  /*6380*/  @!P1 NANOSLEEP.SYNCS 0x989680 ;  /* 0x009896800000995d */ /* 0x004fea0003900000 */
[----:B------:R-:W2:Y:S02]  /*6390*/  @!P1 SYNCS.PHASECHK.TRANS64 P1, [R5+URZ], R4 ;  /* 0x00000004050095a7 */ /* 0x000ea4000802007f */
[----:B--2---:R-:W-:Y:S05]  /*63a0*/  @!P1 BRA `(.L_x_27) ;  /* 0xfffffffc00f09947 */ /* 0x004fea000383ffff */
[----:B------:R-:W-:Y:S05]  /*63b0*/  BRA `(.L_x_26) ;  /* 0xffffffb400947947 */ /* 0x000fea000383ffff */
.L_x_106:
[----:B------:R-:W-:Y:S01]  /*63c0*/  BSSY B1, `(.L_x_130) ;  /* 0x0000006000017945 */ /* 0x000fe20003800000 */
[----:B------:R-:W-:-:S07]  /*63d0*/  IMAD.MOV.U32 R15, RZ, RZ, -0x1 ;  /* 0xffffffffff0f7424 */ /* 0x000fce00078e00ff */
[----:B------:R-:W-:Y:S05]  /*63e0*/  WARPSYNC.COLLECTIVE R15, `(.L_x_131) ;  /* 0x000000000f0c7348 */ /* 0x000fea0003c00000 */
[----:B------:R-:W-:Y:S02]  /*63f0*/  ELECT P6, UR62, PT ;  /* 0x00000000003e782f */ /* 0x000fe400038c0000 */
[----:B------:R-:W-:Y:S01]  /*6400*/  MOV R14, UR62 ;  /* 0x0000003e000e7c02 */ /* 0x000fe20008000f00 */
[----:B------:R-:W-:Y:S10]  /*6410*/  ENDCOLLECTIVE ;  /* 0x000000000000791b */ /* 0x000ff40003800000 */
.L_x_131:
[----:B------:R-:W-:Y:S05]  /*6420*/  BSYNC B1 ;  /* 0x0000000000017941 */ /* 0x000fea0003800000 */
.L_x_130:
[----:B------:R-:W-:Y:S05]  /*6430*/  BRA `(.L_x_132) ;  /* 0xffffffec008c7947 */ /* 0x000fea000383ffff */
.L_x_109:
[----:B-1----:R1:W2:Y:S02]  /*6440*/  SYNCS.PHASECHK.TRANS64.TRYWAIT P0, [R23+URZ+0x48], R14 ;  /* 0x0000480e170075a7 */ /* 0x0022a4000800017f */
[----:B--2---:R-:W-:Y:S05]  /*6450*/  @!P0 NANOSLEEP.SYNCS 0x989680 ;  /* 0x009896800000895d */ /* 0x004fea0003900000 */
[----:B------:R-:W2:Y:S02]  /*6460*/  @!P0 SYNCS.PHASECHK.TRANS64 P0, [R23+URZ+0x48], R14 ;  /* 0x0000480e170085a7 */ /* 0x000ea4000800007f */
[----:B--2---:R-:W-:Y:S05]  /*6470*/  @!P0 BRA `(.L_x_109) ;  /* 0xfffffffc00f08947 */ /* 0x004fea000383ffff */
[----:B------:R-:W-:Y:S05]  /*6480*/  BRA `(.L_x_133) ;  /* 0xffffffec00c47947 */ /* 0x000fea000383ffff */
.L_x_117:
[----:B------:R-:W-:Y:S01]  /*6490*/  BSSY B0, `(.L_x_134) ;  /* 0x0000006000007945 */ /* 0x000fe20003800000 */
[----:B------:R-:W-:-:S07]  /*64a0*/  IMAD.MOV.U32 R15, RZ, RZ, -0x1 ;  /* 0xffffffffff0f7424 */ /* 0x000fce00078e00ff */
[----:B------:R-:W-:Y:S05]  /*64b0*/  WARPSYNC.COLLECTIVE R15, `(.L_x_135) ;  /* 0x000000000f0c7348 */ /* 0x000fea0003c00000 */
[----:B------:R-:W-:Y:S02]  /*64c0*/  ELECT P6, UR62, PT ;  /* 0x00000000003e782f */ /* 0x000fe400038c0000 */
[----:B------:R-:W-:Y:S01]  /*64d0*/  MOV R14, UR62 ;  /* 0x0000003e000e7c02 */ /* 0x000fe20008000f00 */
[----:B------:R-:W-:Y:S10]  /*64e0*/  ENDCOLLECTIVE ;  /* 0x000000000000791b */ /* 0x000ff40003800000 */
.L_x_135:
[----:B------:R-:W-:Y:S05]  /*64f0*/  BSYNC B0 ;  /* 0x0000000000007941 */ /* 0x000fea0003800000 */
.L_x_134:
[----:B------:R-:W-:Y:S05]  /*6500*/  BRA `(.L_x_136) ;  /* 0xfffffff8001c7947 */ /* 0x000fea000383ffff */
.L_x_121:
[----:B0-----:R0:W1:Y:S02]  /*6510*/  SYNCS.PHASECHK.TRANS64.TRYWAIT P0, [R7+URZ], R4 ;  /* 0x00000004070075a7 */ /* 0x001064000800017f */
[----:B-1----:R-:W-:Y:S05]  /*6520*/  @!P0 NANOSLEEP.SYNCS 0x989680 ;  /* 0x009896800000895d */ /* 0x002fea0003900000 */
[----:B------:R-:W1:Y:S02]  /*6530*/  @!P0 SYNCS.PHASECHK.TRANS64 P0, [R7+URZ], R4 ;  /* 0x00000004070085a7 */ /* 0x000e64000800007f */
[----:B-1----:R-:W-:Y:S05]  /*6540*/  @!P0 BRA `(.L_x_121) ;  /* 0xfffffffc00f08947 */ /* 0x002fea000383ffff */
[----:B------:R-:W-:Y:S05]  /*6550*/  BRA `(.L_x_137) ;  /* 0xfffffff8005c7947 */ /* 0x000fea000383ffff */
.L_x_122:
[----:B0-----:R0:W1:Y:S02]  /*6560*/  SYNCS.PHASECHK.TRANS64.TRYWAIT P0, [R8+URZ], R5 ;  /* 0x00000005080075a7 */ /* 0x001064000800017f */
[----:B-1----:R-:W-:Y:S05]  /*6570*/  @!P0 NANOSLEEP.SYNCS 0x989680 ;  /* 0x009896800000895d */ /* 0x002fea0003900000 */
[----:B------:R-:W1:Y:S02]  /*6580*/  @!P0 SYNCS.PHASECHK.TRANS64 P0, [R8+URZ], R5 ;  /* 0x00000005080085a7 */ /* 0x000e64000800007f */
[----:B-1----:R-:W-:Y:S05]  /*6590*/  @!P0 BRA `(.L_x_122) ;  /* 0xfffffffc00f08947 */ /* 0x002fea000383ffff */
[----:B------:R-:W-:Y:S05]  /*65a0*/  BRA `(.L_x_138) ;  /* 0xfffffff8006c7947 */ /* 0x000fea000383ffff */
.L_x_123:
[----:B0-----:R0:W1:Y:S02]  /*65b0*/  SYNCS.PHASECHK.TRANS64.TRYWAIT P0, [R9+URZ], R4 ;  /* 0x00000004090075a7 */ /* 0x001064000800017f */
[----:B-1----:R-:W-:Y:S05]  /*65c0*/  @!P0 NANOSLEEP.SYNCS 0x989680 ;  /* 0x009896800000895d */ /* 0x002fea0003900000 */
[----:B------:R-:W1:Y:S02]  /*65d0*/  @!P0 SYNCS.PHASECHK.TRANS64 P0, [R9+URZ], R4 ;  /* 0x00000004090085a7 */ /* 0x000e64000800007f */
[----:B-1----:R-:W-:Y:S05]  /*65e0*/  @!P0 BRA `(.L_x_123) ;  /* 0xfffffffc00f08947 */ /* 0x002fea000383ffff */
[----:B------:R-:W-:Y:S05]  /*65f0*/  BRA `(.L_x_139) ;  /* 0xfffffff8007c7947 */ /* 0x000fea000383ffff */
.L_x_124:
[----:B0-----:R0:W1:Y:S02]  /*6600*/  SYNCS.PHASECHK.TRANS64.TRYWAIT P0, [R8+URZ], R5 ;  /* 0x00000005080075a7 */ /* 0x001064000800017f */
[----:B-1----:R-:W-:Y:S05]  /*6610*/  @!P0 NANOSLEEP.SYNCS 0x989680 ;  /* 0x009896800000895d */ /* 0x002fea0003900000 */
[----:B------:R-:W1:Y:S02]  /*6620*/  @!P0 SYNCS.PHASECHK.TRANS64 P0, [R8+URZ], R5 ;  /* 0x00000005080085a7 */ /* 0x000e64000800007f */
[----:B-1----:R-:W-:Y:S05]  /*6630*/  @!P0 BRA `(.L_x_124) ;  /* 0xfffffffc00f08947 */ /* 0x002fea000383ffff */
[----:B------:R-:W-:Y:S05]  /*6640*/  BRA `(.L_x_140) ;  /* 0xfffffff8008c7947 */ /* 0x000fea000383ffff */
.L_x_125:
[----:B0-----:R0:W1:Y:S02]  /*6650*/  SYNCS.PHASECHK.TRANS64.TRYWAIT P0, [R9+URZ], R4 ;  /* 0x00000004090075a7 */ /* 0x001064000800017f */
[----:B-1----:R-:W-:Y:S05]  /*6660*/  @!P0 NANOSLEEP.SYNCS 0x989680 ;  /* 0x009896800000895d */ /* 0x002fea0003900000 */
[----:B------:R-:W1:Y:S02]  /*6670*/  @!P0 SYNCS.PHASECHK.TRANS64 P0, [R9+URZ], R4 ;  /* 0x00000004090085a7 */ /* 0x000e64000800007f */
[----:B-1----:R-:W-:Y:S05]  /*6680*/  @!P0 BRA `(.L_x_125) ;  /* 0xfffffffc00f08947 */ /* 0x002fea000383ffff */
[----:B------:R-:W-:Y:S05]  /*6690*/  BRA `(.L_x_141) ;  /* 0xfffffff8009c7947 */ /* 0x000fea000383ffff */
.L_x_126:
[----:B0-----:R0:W1:Y:S02]  /*66a0*/  SYNCS.PHASECHK.TRANS64.TRYWAIT P0, [R8+URZ], R5 ;  /* 0x00000005080075a7 */ /* 0x001064000800017f */
[----:B-1----:R-:W-:Y:S05]  /*66b0*/  @!P0 NANOSLEEP.SYNCS 0x989680 ;  /* 0x009896800000895d */ /* 0x002fea0003900000 */
[----:B------:R-:W1:Y:S02]  /*66c0*/  @!P0 SYNCS.PHASECHK.TRANS64 P0, [R8+URZ], R5 ;  /* 0x00000005080085a7 */ /* 0x000e64000800007f */
[----:B-1----:R-:W-:Y:S05]  /*66d0*/  @!P0 BRA `(.L_x_126) ;  /* 0xfffffffc00f08947 */ /* 0x002fea000383ffff */
[----:B------:R-:W-:Y:S05]  /*66e0*/  BRA `(.L_x_142) ;  /* 0xfffffff800ac7947 */ /* 0x000fea000383ffff */
.L_x_127:
[----:B0-----:R0:W1:Y:S02]  /*66f0*/  SYNCS.PHASECHK.TRANS64.TRYWAIT P0, [R9+URZ], R4 ;  /* 0x00000004090075a7 */ /* 0x001064000800017f */
[----:B-1----:R-:W-:Y:S05]  /*6700*/  @!P0 NANOSLEEP.SYNCS 0x989680 ;  /* 0x009896800000895d */ /* 0x002fea0003900000 */
[----:B------:R-:W1:Y:S02]  /*6710*/  @!P0 SYNCS.PHASECHK.TRANS64 P0, [R9+URZ], R4 ;  /* 0x00000004090085a7 */ /* 0x000e64000800007f */
[----:B-1----:R-:W-:Y:S05]  /*6720*/  @!P0 BRA `(.L_x_127) ;  /* 0xfffffffc00f08947 */ /* 0x002fea000383ffff */
[----:B------:R-:W-:Y:S05]  /*6730*/  BRA `(.L_x_143) ;  /* 0xfffffff800bc7947 */ /* 0x000fea000383ffff */
.L_x_128:
[----:B0-----:R0:W1:Y:S02]  /*6740*/  SYNCS.PHASECHK.TRANS64.TRYWAIT P0, [R6+URZ], R5 ;  /* 0x00000005060075a7 */ /* 0x001064000800017f */
[----:B-1----:R-:W-:Y:S05]  /*6750*/  @!P0 NANOSLEEP.SYNCS 0x989680 ;  /* 0x009896800000895d */ /* 0x002fea0003900000 */
[----:B------:R-:W1:Y:S02]  /*6760*/  @!P0 SYNCS.PHASECHK.TRANS64 P0, [R6+URZ], R5 ;  /* 0x00000005060085a7 */ /* 0x000e64000800007f */
[----:B-1----:R-:W-:Y:S05]  /*6770*/  @!P0 BRA `(.L_x_128) ;  /* 0xfffffffc00f08947 */ /* 0x002fea000383ffff */
[----:B------:R-:W-:Y:S05]  /*6780*/  BRA `(.L_x_144) ;  /* 0xfffffff800c47947 */ /* 0x000fea000383ffff */
.L_x_145:
[----:B------:R-:W-:-:S00]  /*6790*/  BRA `(.L_x_145) ;  /* 0xfffffffc00fc7947 */ /* 0x000fc0000383ffff */
[----:B------:R-:W-:-:S00]  /*67a0*/  NOP ;  /* 0x0000000000007918 */ /* 0x000fc00000000000 */
        /* <DEDUP_REMOVED lines=13> */
.L_x_146:


//--------------------- .nv.global.init           --------------------------
	.section	.nv.global.init,"aw",@progbits
.nv.global.init:
	.type		$str$22,@object
	.size		$str$22,($str$23 - $str$22)
$str$22:
        /*0000*/ 	.byte	0x6b, 0x5f, 0x74, 0x69, 0x6c, 0x65, 0x5f, 0x63, 0x6f, 0x75, 0x6e, 0x74, 0x20, 0x3e, 0x3d, 0x20
        /*0010*/ 	.byte	0x31, 0x00
	.type		$str$23,@object
	.size		$str$23,(__unnamed_1 - $str$23)
$str$23:
        /*0012*/ 	.byte	0x2f, 0x74, 0x6d, 0x70, 0x2f, 0x63, 0x75, 0x74, 0x6c, 0x61, 0x73, 0x73, 0x5f, 0x73, 0x77, 0x65
        /*0022*/ 	.byte	0x65, 0x70, 0x5f, 0x73, 0x72, 0x63, 0x2f, 0x69, 0x6e, 0x63, 0x6c, 0x75, 0x64, 0x65, 0x2f, 0x63
        /*0032*/ 	.byte	0x75, 0x74, 0x6c, 0x61, 0x73, 0x73, 0x2f, 0x67, 0x65, 0x6d, 0x6d, 0x2f, 0x63, 0x6f, 0x6c, 0x6c
        /*0042*/ 	.byte	0x65, 0x63, 0x74, 0x69, 0x76, 0x65, 0x2f, 0x73, 0x6d, 0x39, 0x30, 0x5f, 0x6d, 0x6d, 0x61, 0x5f
        /*0052*/ 	.byte	0x74, 0x6d, 0x61, 0x5f, 0x67, 0x6d, 0x6d, 0x61, 0x5f, 0x73, 0x73, 0x5f, 0x77, 0x61, 0x72, 0x70
        /*0062*/ 	.byte	0x73, 0x70, 0x65, 0x63, 0x69, 0x61, 0x6c, 0x69, 0x7a, 0x65, 0x64, 0x2e, 0x68, 0x70, 0x70, 0x00
	.type		__unnamed_1,@object
	.size		__unnamed_1,(.L_0 - __unnamed_1)
__unnamed_1:
        /*0072*/ 	.byte	0x76, 0x6f, 0x69, 0x64, 0x20, 0x63, 0x75, 0x74, 0x6c, 0x61, 0x73, 0x73, 0x3a, 0x3a, 0x67, 0x65
        /* <DEDUP_REMOVED lines=180> */
        /*0bc2*/ 	.byte	0x5d, 0x00
.L_0:


//--------------------- .nv.shared._ZN7cutlass13device_kernelINS_4gemm6kernel13GemmUniversalIN4cute5tupleIJiiiiEEENS1_10collective13CollectiveMmaINS1_34MainloopSm90TmaGmmaWarpSpecializedILi9ENS5_IJNS4_1CILi4EEENSA_ILi1EEESC_EEENS1_35KernelTmaWarpSpecializedCooperativeEEENS5_IJNSA_ILi128EEENSA_ILi64EEESH_EEENS_6half_tENS5_IJlSC_lEEESJ_SK_NS4_8TiledMMAINS4_8MMA_AtomIJNS4_4SM904GMMA25MMA_64x64x16_F32F16F16_SSILNSO_5MajorE0ELSQ_0ELNSO_7ScaleInE1ELSR_1EEEEEENS4_6LayoutINS5_IJNSA_ILi2EEESC_SC_EEENS5_IJSC_NSA_ILi0EEESX_EEEEENS5_IJNS4_10UnderscoreES10_S10_EEEEENS4_13SM90_TMA_LOADENS4_14ComposedLayoutINS4_7SwizzleILi3ELi4ELi3EEENS4_18smem_ptr_flag_bitsILi16EEENSU_INS5_IJNSA_ILi8EEESH_EEENS5_IJSH_SC_EEEEEEEvNS4_8identityENS4_23SM90_TMA_LOAD_MULTICASTES1D_vS1E_EENS_8epilogue10collective6detail29Sm90TmaWarpSpecializedAdapterINS1I_15DefaultEpilogueISJ_SK_SK_NS1H_6thread17LinearCombinationISJ_Li1EffLNS1M_9ScaleType4KindE0ELNS_15FloatRoundStyleE2ESJ_EENS1_15EpilogueDefaultEEEEEvvEEEEvNT_6ParamsE --------------------------
	.section	.nv.shared._ZN7cutlass13device_kernelINS_4gemm6kernel13GemmUniversalIN4cute5tupleIJiiiiEEENS1_10collective13CollectiveMmaINS1_34MainloopSm90TmaGmmaWarpSpecializedILi9ENS5_IJNS4_1CILi4EEENSA_ILi1EEESC_EEENS1_35KernelTmaWarpSpecializedCooperativeEEENS5_IJNSA_ILi128EEENSA_ILi64EEESH_EEENS_6half_tENS5_IJlSC_lEEESJ_SK_NS4_8TiledMMAINS4_8MMA_AtomIJNS4_4SM904GMMA25MMA_64x64x16_F32F16F16_SSILNSO_5MajorE0ELSQ_0ELNSO_7ScaleInE1ELSR_1EEEEEENS4_6LayoutINS5_IJNSA_ILi2EEESC_SC_EEENS5_IJSC_NSA_ILi0EEESX_EEEEENS5_IJNS4_10UnderscoreES10_S10_EEEEENS4_13SM90_TMA_LOADENS4_14ComposedLayoutINS4_7SwizzleILi3ELi4ELi3EEENS4_18smem_ptr_flag_bitsILi16EEENSU_INS5_IJNSA_ILi8EEESH_EEENS5_IJSH_SC_EEEEEEEvNS4_8identityENS4_23SM90_TMA_LOAD_MULTICASTES1D_vS1E_EENS_8epilogue10collective6detail29Sm90TmaWarpSpecializedAdapterINS1I_15DefaultEpilogueISJ_SK_SK_NS1H_6thread17LinearCombinationISJ_Li1EffLNS1M_9ScaleType4KindE0ELNS_15FloatRoundStyleE2ESJ_EENS1_15EpilogueDefaultEEEEEvvEEEEvNT_6ParamsE,"aw",@nobits
	.sectionflags	@""
	.align	16
	.zero		1024


//--------------------- .nv.shared.reserved.0     --------------------------
	.section	.nv.shared.reserved.0,"aw",@nobits
	.weak		__nv_reservedSMEM_offset_0_alias
	.size		__nv_reservedSMEM_offset_0_alias, 0, 0
	.other		__nv_reservedSMEM_offset_0_alias,@"STO_CUDA_RESERVED_SHARED STV_DEFAULT"
__nv_reservedSMEM_offset_0_alias:
	.zero		0


//--------------------- .nv.global                --------------------------
	.section	.nv.global,"aw",@nobits
.nv.global:
	.type		_ZN40_INTERNAL_f46e161c_4_k_cu_11841141_289814cute1_E,@object
	.size		_ZN40_INTERNAL_f46e161c_4_k_cu_11841141_289814cute1_E,(_ZN40_INTERNAL_f46e161c_4_k_cu_11841141_289814cuda3std3__45__cpo6cbeginE - _ZN40_INTERNAL_f46e161c_4_k_cu_11841141_289814cute1_E)
_ZN40_INTERNAL_f46e161c_4_k_cu_11841141_289814cute1_E:
	.zero		1
	.type		_ZN40_INTERNAL_f46e161c_4_k_cu_11841141_289814cuda3std3__45__cpo6cbeginE,@object
	.size		_ZN40_INTERNAL_f46e161c_4_k_cu_11841141_289814cuda3std3__45__cpo6cbeginE,(_ZN40_INTERNAL_f46e161c_4_k_cu_11841141_289814cuda3std3__48in_placeE - _ZN40_INTERNAL_f46e161c_4_k_cu_11841141_289814cuda3std3__45__cpo6cbeginE)
_ZN40_INTERNAL_f46e161c_4_k_cu_11841141_289814cuda3std3__45__cpo6cbeginE:
	.zero		1
	.type		_ZN40_INTERNAL_f46e161c_4_k_cu_11841141_289814cuda3std3__48in_placeE,@object
	.size		_ZN40_INTERNAL_f46e161c_4_k_cu_11841141_289814cuda3std3__48in_placeE,(_ZN40_INTERNAL_f46e161c_4_k_cu_11841141_289814cuda3std6ranges3__45__cpo9iter_moveE - _ZN40_INTERNAL_f46e161c_4_k_cu_11841141_289814cuda3std3__48in_placeE)
_ZN40_INTERNAL_f46e161c_4_k_cu_11841141_289814cuda3std3__48in_placeE:
	.zero		1
	.type		_ZN40_INTERNAL_f46e161c_4_k_cu_11841141_289814cuda3std6ranges3__45__cpo9iter_moveE,@object
	.size		_ZN40_INTERNAL_f46e161c_4_k_cu_11841141_289814cuda3std6ranges3__45__cpo9iter_moveE,(_ZN40_INTERNAL_f46e161c_4_k_cu_11841141_289814cuda3std3__45__cpo5beginE - _ZN40_INTERNAL_f46e161c_4_k_cu_11841141_289814cuda3std6ranges3__45__cpo9iter_moveE)
_ZN40_INTERNAL_f46e161c_4_k_cu_11841141_289814cuda3std6ranges3__45__cpo9iter_moveE:
	.zero		1
	.type		_ZN40_INTERNAL_f46e161c_4_k_cu_11841141_289814cuda3std3__45__cpo5beginE,@object
	.size		_ZN40_INTERNAL_f46e161c_4_k_cu_11841141_289814cuda3std3__45__cpo5beginE,(_ZN40_INTERNAL_f46e161c_4_k_cu_11841141_289814cuda3std3__442_GLOBAL__N__f46e161c_4_k_cu_11841141_289816ignoreE - _ZN40_INTERNAL_f46e161c_4_k_cu_11841141_289814cuda3std3__45__cpo5beginE)
_ZN40_INTERNAL_f46e161c_4_k_cu_11841141_289814cuda3std3__45__cpo5beginE:
	.zero		1
	.type		_ZN40_INTERNAL_f46e161c_4_k_cu_11841141_289814cuda3std3__442_GLOBAL__N__f46e161c_4_k_cu_11841141_289816ignoreE,@object
	.size		_ZN40_INTERNAL_f46e161c_4_k_cu_11841141_289814cuda3std3__442_GLOBAL__N__f46e161c_4_k_cu_11841141_289816ignoreE,(_ZN40_INTERNAL_f46e161c_4_k_cu_11841141_289814cute7productE - _ZN40_INTERNAL_f46e161c_4_k_cu_11841141_289814cuda3std3__442_GLOBAL__N__f46e161c_4_k_cu_11841141_289816ignoreE)
_ZN40_INTERNAL_f46e161c_4_k_cu_11841141_289814cuda3std3__442_GLOBAL__N__f46e161c_4_k_cu_11841141_289816ignoreE:
	.zero		1
	.type		_ZN40_INTERNAL_f46e161c_4_k_cu_11841141_289814cute7productE,@object
	.size		_ZN40_INTERNAL_f46e161c_4_k_cu_11841141_289814cute7productE,(_ZN40_INTERNAL_f46e161c_4_k_cu_11841141_289814cuda3std3__45__cpo3endE - _ZN40_INTERNAL_f46e161c_4_k_cu_11841141_289814cute7productE)
_ZN40_INTERNAL_f46e161c_4_k_cu_11841141_289814cute7productE:
	.zero		1
	.type		_ZN40_INTERNAL_f46e161c_4_k_cu_11841141_289814cuda3std3__45__cpo3endE,@object
	.size		_ZN40_INTERNAL_f46e161c_4_k_cu_11841141_289814cuda3std3__45__cpo3endE,(_ZN40_INTERNAL_f46e161c_4_k_cu_11841141_289814cuda3std3__419piecewise_constructE - _ZN40_INTERNAL_f46e161c_4_k_cu_11841141_289814cuda3std3__45__cpo3endE)
_ZN40_INTERNAL_f46e161c_4_k_cu_11841141_289814cuda3std3__45__cpo3endE:
	.zero		1
	.type		_ZN40_INTERNAL_f46e161c_4_k_cu_11841141_289814cuda3std3__419piecewise_constructE,@object
	.size		_ZN40_INTERNAL_f46e161c_4_k_cu_11841141_289814cuda3std3__419piecewise_constructE,(_ZN40_INTERNAL_f46e161c_4_k_cu_11841141_289814cuda3std3__45__cpo4cendE - _ZN40_INTERNAL_f46e161c_4_k_cu_11841141_289814cuda3std3__419piecewise_constructE)
_ZN40_INTERNAL_f46e161c_4_k_cu_11841141_289814cuda3std3__419piecewise_constructE:
	.zero		1
	.type		_ZN40_INTERNAL_f46e161c_4_k_cu_11841141_289814cuda3std3__45__cpo4cendE,@object
	.size		_ZN40_INTERNAL_f46e161c_4_k_cu_11841141_289814cuda3std3__45__cpo4cendE,(_ZN40_INTERNAL_f46e161c_4_k_cu_11841141_289814cuda3std6ranges3__45__cpo4swapE - _ZN40_INTERNAL_f46e161c_4_k_cu_11841141_289814cuda3std3__45__cpo4cendE)
_ZN40_INTERNAL_f46e161c_4_k_cu_11841141_289814cuda3std3__45__cpo4cendE:
	.zero		1
	.type		_ZN40_INTERNAL_f46e161c_4_k_cu_11841141_289814cuda3std6ranges3__45__cpo4swapE,@object
	.size		_ZN40_INTERNAL_f46e161c_4_k_cu_11841141_289814cuda3std6ranges3__45__cpo4swapE,(.L_8 - _ZN40_INTERNAL_f46e161c_4_k_cu_11841141_289814cuda3std6ranges3__45__cpo4swapE)
_ZN40_INTERNAL_f46e161c_4_k_cu_11841141_289814cuda3std6ranges3__45__cpo4swapE:
	.zero		1
.L_8:


//--------------------- .nv.constant0._ZN7cutlass13device_kernelINS_4gemm6kernel13GemmUniversalIN4cute5tupleIJiiiiEEENS1_10collective13CollectiveMmaINS1_34MainloopSm90TmaGmmaWarpSpecializedILi9ENS5_IJNS4_1CILi4EEENSA_ILi1EEESC_EEENS1_35KernelTmaWarpSpecializedCooperativeEEENS5_IJNSA_ILi128EEENSA_ILi64EEESH_EEENS_6half_tENS5_IJlSC_lEEESJ_SK_NS4_8TiledMMAINS4_8MMA_AtomIJNS4_4SM904GMMA25MMA_64x64x16_F32F16F16_SSILNSO_5MajorE0ELSQ_0ELNSO_7ScaleInE1ELSR_1EEEEEENS4_6LayoutINS5_IJNSA_ILi2EEESC_SC_EEENS5_IJSC_NSA_ILi0EEESX_EEEEENS5_IJNS4_10UnderscoreES10_S10_EEEEENS4_13SM90_TMA_LOADENS4_14ComposedLayoutINS4_7SwizzleILi3ELi4ELi3EEENS4_18smem_ptr_flag_bitsILi16EEENSU_INS5_IJNSA_ILi8EEESH_EEENS5_IJSH_SC_EEEEEEEvNS4_8identityENS4_23SM90_TMA_LOAD_MULTICASTES1D_vS1E_EENS_8epilogue10collective6detail29Sm90TmaWarpSpecializedAdapterINS1I_15DefaultEpilogueISJ_SK_SK_NS1H_6thread17LinearCombinationISJ_Li1EffLNS1M_9ScaleType4KindE0ELNS_15FloatRoundStyleE2ESJ_EENS1_15EpilogueDefaultEEEEEvvEEEEvNT_6ParamsE --------------------------
	.section	.nv.constant0._ZN7cutlass13device_kernelINS_4gemm6kernel13GemmUniversalIN4cute5tupleIJiiiiEEENS1_10collective13CollectiveMmaINS1_34MainloopSm90TmaGmmaWarpSpecializedILi9ENS5_IJNS4_1CILi4EEENSA_ILi1EEESC_EEENS1_35KernelTmaWarpSpecializedCooperativeEEENS5_IJNSA_ILi128EEENSA_ILi64EEESH_EEENS_6half_tENS5_IJlSC_lEEESJ_SK_NS4_8TiledMMAINS4_8MMA_AtomIJNS4_4SM904GMMA25MMA_64x64x16_F32F16F16_SSILNSO_5MajorE0ELSQ_0ELNSO_7ScaleInE1ELSR_1EEEEEENS4_6LayoutINS5_IJNSA_ILi2EEESC_SC_EEENS5_IJSC_NSA_ILi0EEESX_EEEEENS5_IJNS4_10UnderscoreES10_S10_EEEEENS4_13SM90_TMA_LOADENS4_14ComposedLayoutINS4_7SwizzleILi3ELi4ELi3EEENS4_18smem_ptr_flag_bitsILi16EEENSU_INS5_IJNSA_ILi8EEESH_EEENS5_IJSH_SC_EEEEEEEvNS4_8identityENS4_23SM90_TMA_LOAD_MULTICASTES1D_vS1E_EENS_8epilogue10collective6detail29Sm90TmaWarpSpecializedAdapterINS1I_15DefaultEpilogueISJ_SK_SK_NS1H_6thread17LinearCombinationISJ_Li1EffLNS1M_9ScaleType4KindE0ELNS_15FloatRoundStyleE2ESJ_EENS1_15EpilogueDefaultEEEEEvvEEEEvNT_6ParamsE,"a",@progbits
	.sectionflags	@""
	.align	4
.nv.constant0._ZN7cutlass13device_kernelINS_4gemm6kernel13GemmUniversalIN4cute5tupleIJiiiiEEENS1_10collective13CollectiveMmaINS1_34MainloopSm90TmaGmmaWarpSpecializedILi9ENS5_IJNS4_1CILi4EEENSA_ILi1EEESC_EEENS1_35KernelTmaWarpSpecializedCooperativeEEENS5_IJNSA_ILi128EEENSA_ILi64EEESH_EEENS_6half_tENS5_IJlSC_lEEESJ_SK_NS4_8TiledMMAINS4_8MMA_AtomIJNS4_4SM904GMMA25MMA_64x64x16_F32F16F16_SSILNSO_5MajorE0ELSQ_0ELNSO_7ScaleInE1ELSR_1EEEEEENS4_6LayoutINS5_IJNSA_ILi2EEESC_SC_EEENS5_IJSC_NSA_ILi0EEESX_EEEEENS5_IJNS4_10UnderscoreES10_S10_EEEEENS4_13SM90_TMA_LOADENS4_14ComposedLayoutINS4_7SwizzleILi3ELi4ELi3EEENS4_18smem_ptr_flag_bitsILi16EEENSU_INS5_IJNSA_ILi8EEESH_EEENS5_IJSH_SC_EEEEEEEvNS4_8identityENS4_23SM90_TMA_LOAD_MULTICASTES1D_vS1E_EENS_8epilogue10collective6detail29Sm90TmaWarpSpecializedAdapterINS1I_15DefaultEpilogueISJ_SK_SK_NS1H_6thread17LinearCombinationISJ_Li1EffLNS1M_9ScaleType4KindE0ELNS_15FloatRoundStyleE2ESJ_EENS1_15EpilogueDefaultEEEEEvvEEEEvNT_6ParamsE:
	.zero		1664


//--------------------- SYMBOLS --------------------------

	.type		.nv.reservedSmem.offset0,@object
	.size		.nv.reservedSmem.offset0,0x4
	.type		__assertfail,@function
